//
// Generated by NVIDIA NVVM Compiler
//
// Compiler Build ID: CL-36424714
// Cuda compilation tools, release 13.0, V13.0.88
// Based on NVVM 20.0.0
//

.version 9.0
.target sm_100
.address_size 64

	// .globl	_Z10fadeKernelPiiif
.extern .shared .align 16 .b8 s_data[];

.visible .entry _Z10fadeKernelPiiif(
	.param .u64 .ptr .align 1 _Z10fadeKernelPiiif_param_0,
	.param .u32 _Z10fadeKernelPiiif_param_1,
	.param .u32 _Z10fadeKernelPiiif_param_2,
	.param .f32 _Z10fadeKernelPiiif_param_3
)
{
	.reg .pred 	%p<4>;
	.reg .b32 	%r<16>;
	.reg .b32 	%f<8>;
	.reg .b64 	%rd<5>;

	ld.param.u64 	%rd1, [_Z10fadeKernelPiiif_param_0];
	ld.param.u32 	%r3, [_Z10fadeKernelPiiif_param_1];
	ld.param.u32 	%r4, [_Z10fadeKernelPiiif_param_2];
	ld.param.f32 	%f1, [_Z10fadeKernelPiiif_param_3];
	mov.u32 	%r6, %ctaid.x;
	mov.u32 	%r7, %ntid.x;
	mov.u32 	%r8, %tid.x;
	mad.lo.s32 	%r1, %r6, %r7, %r8;
	mov.u32 	%r9, %ctaid.y;
	mov.u32 	%r10, %ntid.y;
	mov.u32 	%r11, %tid.y;
	mad.lo.s32 	%r12, %r9, %r10, %r11;
	setp.ge.s32 	%p1, %r1, %r3;
	setp.ge.s32 	%p2, %r12, %r4;
	or.pred  	%p3, %p1, %p2;
	@%p3 bra 	$L__BB0_2;
	cvta.to.global.u64 	%rd2, %rd1;
	mad.lo.s32 	%r13, %r3, %r12, %r1;
	mul.wide.s32 	%rd3, %r13, 4;
	add.s64 	%rd4, %rd2, %rd3;
	ld.global.u32 	%r14, [%rd4];
	cvt.rn.f32.s32 	%f2, %r14;
	mul.f32 	%f3, %f1, %f2;
	mov.f32 	%f4, 0f3F000000;
	copysign.f32 	%f5, %f3, %f4;
	add.rz.f32 	%f6, %f3, %f5;
	cvt.rzi.f32.f32 	%f7, %f6;
	cvt.rzi.s32.f32 	%r15, %f7;
	st.global.u32 	[%rd4], %r15;
$L__BB0_2:
	ret;

}
	// .globl	_Z18updateAgentsKernelPiiiPKiS1_ii
.visible .entry _Z18updateAgentsKernelPiiiPKiS1_ii(
	.param .u64 .ptr .align 1 _Z18updateAgentsKernelPiiiPKiS1_ii_param_0,
	.param .u32 _Z18updateAgentsKernelPiiiPKiS1_ii_param_1,
	.param .u32 _Z18updateAgentsKernelPiiiPKiS1_ii_param_2,
	.param .u64 .ptr .align 1 _Z18updateAgentsKernelPiiiPKiS1_ii_param_3,
	.param .u64 .ptr .align 1 _Z18updateAgentsKernelPiiiPKiS1_ii_param_4,
	.param .u32 _Z18updateAgentsKernelPiiiPKiS1_ii_param_5,
	.param .u32 _Z18updateAgentsKernelPiiiPKiS1_ii_param_6
)
{
	.reg .pred 	%p<11>;
	.reg .b32 	%r<13>;
	.reg .b64 	%rd<12>;

	ld.param.u64 	%rd1, [_Z18updateAgentsKernelPiiiPKiS1_ii_param_0];
	ld.param.u32 	%r4, [_Z18updateAgentsKernelPiiiPKiS1_ii_param_1];
	ld.param.u32 	%r5, [_Z18updateAgentsKernelPiiiPKiS1_ii_param_2];
	ld.param.u64 	%rd2, [_Z18updateAgentsKernelPiiiPKiS1_ii_param_3];
	ld.param.u64 	%rd3, [_Z18updateAgentsKernelPiiiPKiS1_ii_param_4];
	ld.param.u32 	%r7, [_Z18updateAgentsKernelPiiiPKiS1_ii_param_5];
	ld.param.u32 	%r6, [_Z18updateAgentsKernelPiiiPKiS1_ii_param_6];
	mov.u32 	%r8, %ctaid.x;
	mov.u32 	%r9, %ntid.x;
	mov.u32 	%r10, %tid.x;
	mad.lo.s32 	%r1, %r8, %r9, %r10;
	setp.ge.s32 	%p1, %r1, %r7;
	@%p1 bra 	$L__BB1_3;
	cvta.to.global.u64 	%rd4, %rd2;
	cvta.to.global.u64 	%rd5, %rd3;
	mul.wide.s32 	%rd6, %r1, 4;
	add.s64 	%rd7, %rd4, %rd6;
	ld.global.u32 	%r2, [%rd7];
	add.s64 	%rd8, %rd5, %rd6;
	ld.global.u32 	%r3, [%rd8];
	setp.gt.s32 	%p2, %r2, -1;
	setp.lt.s32 	%p3, %r2, %r4;
	and.pred  	%p4, %p2, %p3;
	setp.gt.s32 	%p5, %r3, -1;
	setp.lt.s32 	%p6, %r3, %r5;
	and.pred  	%p7, %p5, %p6;
	and.pred  	%p9, %p4, %p7;
	not.pred 	%p10, %p9;
	@%p10 bra 	$L__BB1_3;
	mad.lo.s32 	%r11, %r3, %r4, %r2;
	cvta.to.global.u64 	%rd9, %rd1;
	mul.wide.s32 	%rd10, %r11, 4;
	add.s64 	%rd11, %rd9, %rd10;
	atom.global.add.u32 	%r12, [%rd11], %r6;
$L__BB1_3:
	ret;

}
	// .globl	_Z11clampKernelPiiii
.visible .entry _Z11clampKernelPiiii(
	.param .u64 .ptr .align 1 _Z11clampKernelPiiii_param_0,
	.param .u32 _Z11clampKernelPiiii_param_1,
	.param .u32 _Z11clampKernelPiiii_param_2,
	.param .u32 _Z11clampKernelPiiii_param_3
)
{
	.reg .pred 	%p<5>;
	.reg .b32 	%r<16>;
	.reg .b64 	%rd<5>;

	ld.param.u64 	%rd2, [_Z11clampKernelPiiii_param_0];
	ld.param.u32 	%r3, [_Z11clampKernelPiiii_param_1];
	ld.param.u32 	%r5, [_Z11clampKernelPiiii_param_2];
	ld.param.u32 	%r4, [_Z11clampKernelPiiii_param_3];
	mov.u32 	%r7, %ctaid.x;
	mov.u32 	%r8, %ntid.x;
	mov.u32 	%r9, %tid.x;
	mad.lo.s32 	%r1, %r7, %r8, %r9;
	mov.u32 	%r10, %ctaid.y;
	mov.u32 	%r11, %ntid.y;
	mov.u32 	%r12, %tid.y;
	mad.lo.s32 	%r13, %r10, %r11, %r12;
	setp.ge.s32 	%p1, %r1, %r3;
	setp.ge.s32 	%p2, %r13, %r5;
	or.pred  	%p3, %p1, %p2;
	@%p3 bra 	$L__BB2_3;
	cvta.to.global.u64 	%rd3, %rd2;
	mad.lo.s32 	%r14, %r3, %r13, %r1;
	mul.wide.s32 	%rd4, %r14, 4;
	add.s64 	%rd1, %rd3, %rd4;
	ld.global.u32 	%r15, [%rd1];
	setp.le.s32 	%p4, %r15, %r4;
	@%p4 bra 	$L__BB2_3;
	st.global.u32 	[%rd1], %r4;
$L__BB2_3:
	ret;

}
	// .globl	_Z11scaleKernelPKiPiiii
.visible .entry _Z11scaleKernelPKiPiiii(
	.param .u64 .ptr .align 1 _Z11scaleKernelPKiPiiii_param_0,
	.param .u64 .ptr .align 1 _Z11scaleKernelPKiPiiii_param_1,
	.param .u32 _Z11scaleKernelPKiPiiii_param_2,
	.param .u32 _Z11scaleKernelPKiPiiii_param_3,
	.param .u32 _Z11scaleKernelPKiPiiii_param_4
)
{
	.reg .pred 	%p<4>;
	.reg .b32 	%r<21>;
	.reg .b64 	%rd<9>;

	ld.param.u64 	%rd1, [_Z11scaleKernelPKiPiiii_param_0];
	ld.param.u64 	%rd2, [_Z11scaleKernelPKiPiiii_param_1];
	ld.param.u32 	%r4, [_Z11scaleKernelPKiPiiii_param_2];
	ld.param.u32 	%r6, [_Z11scaleKernelPKiPiiii_param_3];
	ld.param.u32 	%r5, [_Z11scaleKernelPKiPiiii_param_4];
	mov.u32 	%r7, %ctaid.x;
	mov.u32 	%r8, %ntid.x;
	mov.u32 	%r9, %tid.x;
	mad.lo.s32 	%r1, %r7, %r8, %r9;
	mov.u32 	%r10, %ctaid.y;
	mov.u32 	%r11, %ntid.y;
	mov.u32 	%r12, %tid.y;
	mad.lo.s32 	%r13, %r10, %r11, %r12;
	mul.lo.s32 	%r3, %r5, %r4;
	setp.ge.s32 	%p1, %r1, %r3;
	mul.lo.s32 	%r14, %r5, %r6;
	setp.ge.s32 	%p2, %r13, %r14;
	or.pred  	%p3, %p1, %p2;
	@%p3 bra 	$L__BB3_2;
	cvta.to.global.u64 	%rd3, %rd1;
	cvta.to.global.u64 	%rd4, %rd2;
	div.s32 	%r16, %r1, %r5;
	div.s32 	%r17, %r13, %r5;
	mad.lo.s32 	%r18, %r17, %r4, %r16;
	mul.wide.s32 	%rd5, %r18, 4;
	add.s64 	%rd6, %rd3, %rd5;
	ld.global.u32 	%r19, [%rd6];
	mad.lo.s32 	%r20, %r3, %r13, %r1;
	mul.wide.s32 	%rd7, %r20, 4;
	add.s64 	%rd8, %rd4, %rd7;
	st.global.u32 	[%rd8], %r19;
$L__BB3_2:
	ret;

}
	// .globl	_Z10blurKernelPKiPiii
.visible .entry _Z10blurKernelPKiPiii(
	.param .u64 .ptr .align 1 _Z10blurKernelPKiPiii_param_0,
	.param .u64 .ptr .align 1 _Z10blurKernelPKiPiii_param_1,
	.param .u32 _Z10blurKernelPKiPiii_param_2,
	.param .u32 _Z10blurKernelPKiPiii_param_3
)
{
	.reg .pred 	%p<20>;
	.reg .b32 	%r<125>;
	.reg .b64 	%rd<9>;

	ld.param.u64 	%rd3, [_Z10blurKernelPKiPiii_param_0];
	ld.param.u64 	%rd4, [_Z10blurKernelPKiPiii_param_1];
	ld.param.u32 	%r29, [_Z10blurKernelPKiPiii_param_2];
	ld.param.u32 	%r30, [_Z10blurKernelPKiPiii_param_3];
	mov.u32 	%r1, %ntid.x;
	add.s32 	%r2, %r1, 4;
	mov.u32 	%r3, %tid.x;
	mov.u32 	%r4, %tid.y;
	mov.u32 	%r31, %ctaid.x;
	mad.lo.s32 	%r5, %r31, %r1, %r3;
	mov.u32 	%r32, %ctaid.y;
	mov.u32 	%r6, %ntid.y;
	mul.lo.s32 	%r7, %r32, %r6;
	add.s32 	%r8, %r7, %r4;
	add.s32 	%r33, %r6, 4;
	setp.ge.u32 	%p2, %r4, %r33;
	@%p2 bra 	$L__BB4_8;
	add.s32 	%r9, %r7, -2;
	sub.s32 	%r10, %r3, %r1;
	shl.b32 	%r34, %r3, 2;
	mov.u32 	%r35, s_data;
	add.s32 	%r11, %r35, %r34;
	shl.b32 	%r12, %r2, 2;
	shl.b32 	%r13, %r1, 2;
	add.s32 	%r14, %r5, -2;
	cvta.to.global.u64 	%rd1, %rd3;
	mov.u32 	%r119, %r4;
$L__BB4_2:
	setp.ge.u32 	%p3, %r3, %r2;
	@%p3 bra 	$L__BB4_7;
	add.s32 	%r36, %r9, %r119;
	setp.gt.s32 	%p4, %r36, -1;
	setp.lt.s32 	%p5, %r36, %r30;
	and.pred  	%p1, %p4, %p5;
	mad.lo.s32 	%r122, %r12, %r119, %r11;
	mad.lo.s32 	%r121, %r36, %r29, %r14;
	mov.u32 	%r120, %r5;
	mov.u32 	%r123, %r10;
$L__BB4_4:
	mul.wide.s32 	%rd5, %r121, 4;
	add.s64 	%rd2, %rd1, %rd5;
	add.s32 	%r38, %r120, -2;
	setp.gt.s32 	%p6, %r38, -1;
	setp.lt.s32 	%p7, %r38, %r29;
	and.pred  	%p8, %p6, %p7;
	and.pred  	%p9, %p8, %p1;
	mov.b32 	%r124, 0;
	not.pred 	%p10, %p9;
	@%p10 bra 	$L__BB4_6;
	ld.global.u32 	%r124, [%rd2];
$L__BB4_6:
	st.shared.u32 	[%r122], %r124;
	add.s32 	%r123, %r123, %r1;
	add.s32 	%r122, %r122, %r13;
	add.s32 	%r121, %r121, %r1;
	add.s32 	%r120, %r120, %r1;
	setp.lt.u32 	%p11, %r123, 4;
	@%p11 bra 	$L__BB4_4;
$L__BB4_7:
	add.s32 	%r28, %r119, %r6;
	setp.lt.u32 	%p12, %r119, 4;
	mov.u32 	%r119, %r28;
	@%p12 bra 	$L__BB4_2;
$L__BB4_8:
	bar.sync 	0;
	setp.lt.s32 	%p13, %r5, 2;
	add.s32 	%r39, %r29, -2;
	setp.ge.s32 	%p14, %r5, %r39;
	or.pred  	%p15, %p13, %p14;
	setp.lt.u32 	%p16, %r8, 2;
	or.pred  	%p17, %p16, %p15;
	add.s32 	%r40, %r30, -2;
	setp.ge.s32 	%p18, %r8, %r40;
	or.pred  	%p19, %p17, %p18;
	@%p19 bra 	$L__BB4_10;
	mad.lo.s32 	%r41, %r4, %r2, %r3;
	shl.b32 	%r42, %r41, 2;
	mov.u32 	%r43, s_data;
	add.s32 	%r44, %r43, %r42;
	ld.shared.u32 	%r45, [%r44];
	ld.shared.u32 	%r46, [%r44+4];
	shl.b32 	%r47, %r46, 2;
	add.s32 	%r48, %r47, %r45;
	ld.shared.u32 	%r49, [%r44+8];
	mad.lo.s32 	%r50, %r49, 7, %r48;
	ld.shared.u32 	%r51, [%r44+12];
	shl.b32 	%r52, %r51, 2;
	add.s32 	%r53, %r52, %r50;
	ld.shared.u32 	%r54, [%r44+16];
	add.s32 	%r55, %r54, %r53;
	shl.b32 	%r56, %r2, 2;
	add.s32 	%r57, %r44, %r56;
	ld.shared.u32 	%r58, [%r57];
	shl.b32 	%r59, %r58, 2;
	add.s32 	%r60, %r59, %r55;
	ld.shared.u32 	%r61, [%r57+4];
	shl.b32 	%r62, %r61, 4;
	add.s32 	%r63, %r62, %r60;
	ld.shared.u32 	%r64, [%r57+8];
	mad.lo.s32 	%r65, %r64, 26, %r63;
	ld.shared.u32 	%r66, [%r57+12];
	shl.b32 	%r67, %r66, 4;
	add.s32 	%r68, %r67, %r65;
	ld.shared.u32 	%r69, [%r57+16];
	shl.b32 	%r70, %r69, 2;
	add.s32 	%r71, %r70, %r68;
	add.s32 	%r72, %r57, %r56;
	ld.shared.u32 	%r73, [%r72];
	mad.lo.s32 	%r74, %r73, 7, %r71;
	ld.shared.u32 	%r75, [%r72+4];
	mad.lo.s32 	%r76, %r75, 26, %r74;
	ld.shared.u32 	%r77, [%r72+8];
	mad.lo.s32 	%r78, %r77, 41, %r76;
	ld.shared.u32 	%r79, [%r72+12];
	mad.lo.s32 	%r80, %r79, 26, %r78;
	ld.shared.u32 	%r81, [%r72+16];
	mad.lo.s32 	%r82, %r81, 7, %r80;
	add.s32 	%r83, %r72, %r56;
	ld.shared.u32 	%r84, [%r83];
	shl.b32 	%r85, %r84, 2;
	add.s32 	%r86, %r85, %r82;
	ld.shared.u32 	%r87, [%r83+4];
	shl.b32 	%r88, %r87, 4;
	add.s32 	%r89, %r88, %r86;
	ld.shared.u32 	%r90, [%r83+8];
	mad.lo.s32 	%r91, %r90, 26, %r89;
	ld.shared.u32 	%r92, [%r83+12];
	shl.b32 	%r93, %r92, 4;
	add.s32 	%r94, %r93, %r91;
	ld.shared.u32 	%r95, [%r83+16];
	shl.b32 	%r96, %r95, 2;
	add.s32 	%r97, %r96, %r94;
	add.s32 	%r98, %r83, %r56;
	ld.shared.u32 	%r99, [%r98];
	add.s32 	%r100, %r99, %r97;
	ld.shared.u32 	%r101, [%r98+4];
	shl.b32 	%r102, %r101, 2;
	add.s32 	%r103, %r102, %r100;
	ld.shared.u32 	%r104, [%r98+8];
	mad.lo.s32 	%r105, %r104, 7, %r103;
	ld.shared.u32 	%r106, [%r98+12];
	shl.b32 	%r107, %r106, 2;
	add.s32 	%r108, %r107, %r105;
	ld.shared.u32 	%r109, [%r98+16];
	add.s32 	%r110, %r109, %r108;
	mul.hi.s32 	%r111, %r110, -267452175;
	add.s32 	%r112, %r111, %r110;
	shr.u32 	%r113, %r112, 31;
	shr.u32 	%r114, %r112, 8;
	add.s32 	%r115, %r114, %r113;
	shl.b32 	%r116, %r115, 24;
	or.b32  	%r117, %r116, 16711680;
	mad.lo.s32 	%r118, %r29, %r8, %r5;
	cvta.to.global.u64 	%rd6, %rd4;
	mul.wide.s32 	%rd7, %r118, 4;
	add.s64 	%rd8, %rd6, %rd7;
	st.global.u32 	[%rd8], %r117;
$L__BB4_10:
	ret;

}


// ===== COMPILED SASS (sm_100) =====

	.target	sm_100

	.elftype	@"ET_EXEC"


//--------------------- .note.nv.tkinfo           --------------------------
	.section	.note.nv.tkinfo,"",@"SHT_NOTE"
	.sectionflags	@"SHF_NOTE_NV_TKINFO"
	.tkinfo
        /*0018*/ 	.word	0x00000002
        /*0030*/ 	.string	""
        /*0030*/ 	.string	"ptxas"
        /*0030*/ 	.string	"Cuda compilation tools, release 13.0, V13.0.88"
        /*0030*/ 	.string	"Build cuda_13.0.r13.0/compiler.36424714_0"
        /*0030*/ 	.string	"-arch sm_100 -m 64 "



//--------------------- .note.nv.cuinfo           --------------------------
	.section	.note.nv.cuinfo,"",@"SHT_NOTE"
	.sectionflags	@"SHF_NOTE_NV_CUINFO"
        /*0018*/ 	.short	0x0002
        /*001a*/ 	.short	0x0064
        /*001c*/ 	.short	0x0082
	.zero		2


//--------------------- .nv.info                  --------------------------
	.section	.nv.info,"",@"SHT_CUDA_INFO"
	.align	4


	//----- nvinfo : EIATTR_REGCOUNT
	.align		4
        /*0000*/ 	.byte	0x04, 0x2f
        /*0002*/ 	.short	(.L_1 - .L_0)
	.align		4
.L_0:
        /*0004*/ 	.word	index@(_Z10fadeKernelPiiif)
        /*0008*/ 	.word	0x00000008


	//----- nvinfo : EIATTR_FRAME_SIZE
	.align		4
.L_1:
        /*000c*/ 	.byte	0x04, 0x11
        /*000e*/ 	.short	(.L_3 - .L_2)
	.align		4
.L_2:
        /*0010*/ 	.word	index@(_Z10fadeKernelPiiif)
        /*0014*/ 	.word	0x00000000


	//----- nvinfo : EIATTR_REGCOUNT
	.align		4
.L_3:
        /*0018*/ 	.byte	0x04, 0x2f
        /*001a*/ 	.short	(.L_5 - .L_4)
	.align		4
.L_4:
        /*001c*/ 	.word	index@(_Z18updateAgentsKernelPiiiPKiS1_ii)
        /*0020*/ 	.word	0x0000000a


	//----- nvinfo : EIATTR_FRAME_SIZE
	.align		4
.L_5:
        /*0024*/ 	.byte	0x04, 0x11
        /*0026*/ 	.short	(.L_7 - .L_6)
	.align		4
.L_6:
        /*0028*/ 	.word	index@(_Z18updateAgentsKernelPiiiPKiS1_ii)
        /*002c*/ 	.word	0x00000000


	//----- nvinfo : EIATTR_REGCOUNT
	.align		4
.L_7:
        /*0030*/ 	.byte	0x04, 0x2f
        /*0032*/ 	.short	(.L_9 - .L_8)
	.align		4
.L_8:
        /*0034*/ 	.word	index@(_Z11clampKernelPiiii)
        /*0038*/ 	.word	0x00000008


	//----- nvinfo : EIATTR_FRAME_SIZE
	.align		4
.L_9:
        /*003c*/ 	.byte	0x04, 0x11
        /*003e*/ 	.short	(.L_11 - .L_10)
	.align		4
.L_10:
        /*0040*/ 	.word	index@(_Z11clampKernelPiiii)
        /*0044*/ 	.word	0x00000000


	//----- nvinfo : EIATTR_REGCOUNT
	.align		4
.L_11:
        /*0048*/ 	.byte	0x04, 0x2f
        /*004a*/ 	.short	(.L_13 - .L_12)
	.align		4
.L_12:
        /*004c*/ 	.word	index@(_Z11scaleKernelPKiPiiii)
        /*0050*/ 	.word	0x0000000f


	//----- nvinfo : EIATTR_FRAME_SIZE
	.align		4
.L_13:
        /*0054*/ 	.byte	0x04, 0x11
        /*0056*/ 	.short	(.L_15 - .L_14)
	.align		4
.L_14:
        /*0058*/ 	.word	index@(_Z11scaleKernelPKiPiiii)
        /*005c*/ 	.word	0x00000000


	//----- nvinfo : EIATTR_REGCOUNT
	.align		4
.L_15:
        /*0060*/ 	.byte	0x04, 0x2f
        /*0062*/ 	.short	(.L_17 - .L_16)
	.align		4
.L_16:
        /*0064*/ 	.word	index@(_Z10blurKernelPKiPiii)
        /*0068*/ 	.word	0x0000001e


	//----- nvinfo : EIATTR_FRAME_SIZE
	.align		4
.L_17:
        /*006c*/ 	.byte	0x04, 0x11
        /*006e*/ 	.short	(.L_19 - .L_18)
	.align		4
.L_18:
        /*0070*/ 	.word	index@(_Z10blurKernelPKiPiii)
        /*0074*/ 	.word	0x00000000


	//----- nvinfo : EIATTR_MIN_STACK_SIZE
	.align		4
.L_19:
        /*0078*/ 	.byte	0x04, 0x12
        /*007a*/ 	.short	(.L_21 - .L_20)
	.align		4
.L_20:
        /*007c*/ 	.word	index@(_Z10blurKernelPKiPiii)
        /*0080*/ 	.word	0x00000000


	//----- nvinfo : EIATTR_MIN_STACK_SIZE
	.align		4
.L_21:
        /*0084*/ 	.byte	0x04, 0x12
        /*0086*/ 	.short	(.L_23 - .L_22)
	.align		4
.L_22:
        /*0088*/ 	.word	index@(_Z11scaleKernelPKiPiiii)
        /*008c*/ 	.word	0x00000000


	//----- nvinfo : EIATTR_MIN_STACK_SIZE
	.align		4
.L_23:
        /*0090*/ 	.byte	0x04, 0x12
        /*0092*/ 	.short	(.L_25 - .L_24)
	.align		4
.L_24:
        /*0094*/ 	.word	index@(_Z11clampKernelPiiii)
        /*0098*/ 	.word	0x00000000


	//----- nvinfo : EIATTR_MIN_STACK_SIZE
	.align		4
.L_25:
        /*009c*/ 	.byte	0x04, 0x12
        /*009e*/ 	.short	(.L_27 - .L_26)
	.align		4
.L_26:
        /*00a0*/ 	.word	index@(_Z18updateAgentsKernelPiiiPKiS1_ii)
        /*00a4*/ 	.word	0x00000000


	//----- nvinfo : EIATTR_MIN_STACK_SIZE
	.align		4
.L_27:
        /*00a8*/ 	.byte	0x04, 0x12
        /*00aa*/ 	.short	(.L_29 - .L_28)
	.align		4
.L_28:
        /*00ac*/ 	.word	index@(_Z10fadeKernelPiiif)
        /*00b0*/ 	.word	0x00000000
.L_29:


//--------------------- .nv.compat                --------------------------
	.section	.nv.compat,"",@"SHT_CUDA_COMPAT_INFO"
	.align	4
        /*0000*/ 	.byte	0x02, 0x09, 0x00, 0x00, 0x02, 0x02, 0x01, 0x00, 0x02, 0x05, 0x05, 0x00, 0x03, 0x07, 0x01, 0x01
        /*0010*/ 	.byte	0x02, 0x03, 0x00, 0x00, 0x02, 0x06, 0x01, 0x00, 0x04, 0x0b, 0x08, 0x00, 0x09, 0x00, 0x00, 0x00
        /*0020*/ 	.byte	0x00, 0x00, 0x00, 0x00


//--------------------- .nv.info._Z10blurKernelPKiPiii --------------------------
	.section	.nv.info._Z10blurKernelPKiPiii,"",@"SHT_CUDA_INFO"
	.sectionflags	@""
	.align	4


	//----- nvinfo : EIATTR_CUDA_API_VERSION
	.align		4
        /*0000*/ 	.byte	0x04, 0x37
        /*0002*/ 	.short	(.L_31 - .L_30)
.L_30:
        /*0004*/ 	.word	0x00000082


	//----- nvinfo : EIATTR_KPARAM_INFO
	.align		4
.L_31:
        /*0008*/ 	.byte	0x04, 0x17
        /*000a*/ 	.short	(.L_33 - .L_32)
.L_32:
        /*000c*/ 	.word	0x00000000
        /*0010*/ 	.short	0x0003
        /*0012*/ 	.short	0x0014
        /*0014*/ 	.byte	0x00, 0xf0, 0x11, 0x00


	//----- nvinfo : EIATTR_KPARAM_INFO
	.align		4
.L_33:
        /*0018*/ 	.byte	0x04, 0x17
        /*001a*/ 	.short	(.L_35 - .L_34)
.L_34:
        /*001c*/ 	.word	0x00000000
        /*0020*/ 	.short	0x0002
        /*0022*/ 	.short	0x0010
        /*0024*/ 	.byte	0x00, 0xf0, 0x11, 0x00


	//----- nvinfo : EIATTR_KPARAM_INFO
	.align		4
.L_35:
        /*0028*/ 	.byte	0x04, 0x17
        /*002a*/ 	.short	(.L_37 - .L_36)
.L_36:
        /*002c*/ 	.word	0x00000000
        /*0030*/ 	.short	0x0001
        /*0032*/ 	.short	0x0008
        /*0034*/ 	.byte	0x00, 0xf5, 0x21, 0x00


	//----- nvinfo : EIATTR_KPARAM_INFO
	.align		4
.L_37:
        /*0038*/ 	.byte	0x04, 0x17
        /*003a*/ 	.short	(.L_39 - .L_38)
.L_38:
        /*003c*/ 	.word	0x00000000
        /*0040*/ 	.short	0x0000
        /*0042*/ 	.short	0x0000
        /*0044*/ 	.byte	0x00, 0xf5, 0x21, 0x00


	//----- nvinfo : EIATTR_SPARSE_MMA_MASK
	.align		4
.L_39:
        /*0048*/ 	.byte	0x03, 0x50
        /*004a*/ 	.short	0x0000


	//----- nvinfo : EIATTR_MAXREG_COUNT
	.align		4
        /*004c*/ 	.byte	0x03, 0x1b
        /*004e*/ 	.short	0x00ff


	//----- nvinfo : EIATTR_NUM_BARRIERS
	.align		4
        /*0050*/ 	.byte	0x02, 0x4c
        /*0052*/ 	.byte	0x01
	.zero		1


	//----- nvinfo : EIATTR_MERCURY_ISA_VERSION
	.align		4
        /*0054*/ 	.byte	0x03, 0x5f
        /*0056*/ 	.short	0x0101


	//----- nvinfo : EIATTR_VRC_CTA_INIT_COUNT
	.align		4
        /*0058*/ 	.byte	0x02, 0x4a
	.zero		1
	.zero		1


	//----- nvinfo : EIATTR_EXIT_INSTR_OFFSETS
	.align		4
        /*005c*/ 	.byte	0x04, 0x1c
        /*005e*/ 	.short	(.L_41 - .L_40)


	//   ....[0]....
.L_40:
        /*0060*/ 	.word	0x00000420


	//   ....[1]....
        /*0064*/ 	.word	0x00000890


	//----- nvinfo : EIATTR_CRS_STACK_SIZE
	.align		4
.L_41:
        /*0068*/ 	.byte	0x04, 0x1e
        /*006a*/ 	.short	(.L_43 - .L_42)
.L_42:
        /*006c*/ 	.word	0x00000000


	//----- nvinfo : EIATTR_CBANK_PARAM_SIZE
	.align		4
.L_43:
        /*0070*/ 	.byte	0x03, 0x19
        /*0072*/ 	.short	0x0018


	//----- nvinfo : EIATTR_PARAM_CBANK
	.align		4
        /*0074*/ 	.byte	0x04, 0x0a
        /*0076*/ 	.short	(.L_45 - .L_44)
	.align		4
.L_44:
        /*0078*/ 	.word	index@(.nv.constant0._Z10blurKernelPKiPiii)
        /*007c*/ 	.short	0x0380
        /*007e*/ 	.short	0x0018


	//----- nvinfo : EIATTR_SW_WAR
	.align		4
.L_45:
        /*0080*/ 	.byte	0x04, 0x36
        /*0082*/ 	.short	(.L_47 - .L_46)
.L_46:
        /*0084*/ 	.word	0x00000008
.L_47:


//--------------------- .nv.info._Z11scaleKernelPKiPiiii --------------------------
	.section	.nv.info._Z11scaleKernelPKiPiiii,"",@"SHT_CUDA_INFO"
	.sectionflags	@""
	.align	4


	//----- nvinfo : EIATTR_CUDA_API_VERSION
	.align		4
        /*0000*/ 	.byte	0x04, 0x37
        /*0002*/ 	.short	(.L_49 - .L_48)
.L_48:
        /*0004*/ 	.word	0x00000082


	//----- nvinfo : EIATTR_KPARAM_INFO
	.align		4
.L_49:
        /*0008*/ 	.byte	0x04, 0x17
        /*000a*/ 	.short	(.L_51 - .L_50)
.L_50:
        /*000c*/ 	.word	0x00000000
        /*0010*/ 	.short	0x0004
        /*0012*/ 	.short	0x0018
        /*0014*/ 	.byte	0x00, 0xf0, 0x11, 0x00


	//----- nvinfo : EIATTR_KPARAM_INFO
	.align		4
.L_51:
        /*0018*/ 	.byte	0x04, 0x17
        /*001a*/ 	.short	(.L_53 - .L_52)
.L_52:
        /*001c*/ 	.word	0x00000000
        /*0020*/ 	.short	0x0003
        /*0022*/ 	.short	0x0014
        /*0024*/ 	.byte	0x00, 0xf0, 0x11, 0x00


	//----- nvinfo : EIATTR_KPARAM_INFO
	.align		4
.L_53:
        /*0028*/ 	.byte	0x04, 0x17
        /*002a*/ 	.short	(.L_55 - .L_54)
.L_54:
        /*002c*/ 	.word	0x00000000
        /*0030*/ 	.short	0x0002
        /*0032*/ 	.short	0x0010
        /*0034*/ 	.byte	0x00, 0xf0, 0x11, 0x00


	//----- nvinfo : EIATTR_KPARAM_INFO
	.align		4
.L_55:
        /*0038*/ 	.byte	0x04, 0x17
        /*003a*/ 	.short	(.L_57 - .L_56)
.L_56:
        /*003c*/ 	.word	0x00000000
        /*0040*/ 	.short	0x0001
        /*0042*/ 	.short	0x0008
        /*0044*/ 	.byte	0x00, 0xf5, 0x21, 0x00


	//----- nvinfo : EIATTR_KPARAM_INFO
	.align		4
.L_57:
        /*0048*/ 	.byte	0x04, 0x17
        /*004a*/ 	.short	(.L_59 - .L_58)
.L_58:
        /*004c*/ 	.word	0x00000000
        /*0050*/ 	.short	0x0000
        /*0052*/ 	.short	0x0000
        /*0054*/ 	.byte	0x00, 0xf5, 0x21, 0x00


	//----- nvinfo : EIATTR_SPARSE_MMA_MASK
	.align		4
.L_59:
        /*0058*/ 	.byte	0x03, 0x50
        /*005a*/ 	.short	0x0000


	//----- nvinfo : EIATTR_MAXREG_COUNT
	.align		4
        /*005c*/ 	.byte	0x03, 0x1b
        /*005e*/ 	.short	0x00ff


	//----- nvinfo : EIATTR_MERCURY_ISA_VERSION
	.align		4
        /*0060*/ 	.byte	0x03, 0x5f
        /*0062*/ 	.short	0x0101


	//----- nvinfo : EIATTR_VRC_CTA_INIT_COUNT
	.align		4
        /*0064*/ 	.byte	0x02, 0x4a
	.zero		1
	.zero		1


	//----- nvinfo : EIATTR_EXIT_INSTR_OFFSETS
	.align		4
        /*0068*/ 	.byte	0x04, 0x1c
        /*006a*/ 	.short	(.L_61 - .L_60)


	//   ....[0]....
.L_60:
        /*006c*/ 	.word	0x000000f0


	//   ....[1]....
        /*0070*/ 	.word	0x000003e0


	//----- nvinfo : EIATTR_CBANK_PARAM_SIZE
	.align		4
.L_61:
        /*0074*/ 	.byte	0x03, 0x19
        /*0076*/ 	.short	0x001c


	//----- nvinfo : EIATTR_PARAM_CBANK
	.align		4
        /*0078*/ 	.byte	0x04, 0x0a
        /*007a*/ 	.short	(.L_63 - .L_62)
	.align		4
.L_62:
        /*007c*/ 	.word	index@(.nv.constant0._Z11scaleKernelPKiPiiii)
        /*0080*/ 	.short	0x0380
        /*0082*/ 	.short	0x001c


	//----- nvinfo : EIATTR_SW_WAR
	.align		4
.L_63:
        /*0084*/ 	.byte	0x04, 0x36
        /*0086*/ 	.short	(.L_65 - .L_64)
.L_64:
        /*0088*/ 	.word	0x00000008
.L_65:


//--------------------- .nv.info._Z11clampKernelPiiii --------------------------
	.section	.nv.info._Z11clampKernelPiiii,"",@"SHT_CUDA_INFO"
	.sectionflags	@""
	.align	4


	//----- nvinfo : EIATTR_CUDA_API_VERSION
	.align		4
        /*0000*/ 	.byte	0x04, 0x37
        /*0002*/ 	.short	(.L_67 - .L_66)
.L_66:
        /*0004*/ 	.word	0x00000082


	//----- nvinfo : EIATTR_KPARAM_INFO
	.align		4
.L_67:
        /*0008*/ 	.byte	0x04, 0x17
        /*000a*/ 	.short	(.L_69 - .L_68)
.L_68:
        /*000c*/ 	.word	0x00000000
        /*0010*/ 	.short	0x0003
        /*0012*/ 	.short	0x0010
        /*0014*/ 	.byte	0x00, 0xf0, 0x11, 0x00


	//----- nvinfo : EIATTR_KPARAM_INFO
	.align		4
.L_69:
        /*0018*/ 	.byte	0x04, 0x17
        /*001a*/ 	.short	(.L_71 - .L_70)
.L_70:
        /*001c*/ 	.word	0x00000000
        /*0020*/ 	.short	0x0002
        /*0022*/ 	.short	0x000c
        /*0024*/ 	.byte	0x00, 0xf0, 0x11, 0x00


	//----- nvinfo : EIATTR_KPARAM_INFO
	.align		4
.L_71:
        /*0028*/ 	.byte	0x04, 0x17
        /*002a*/ 	.short	(.L_73 - .L_72)
.L_72:
        /*002c*/ 	.word	0x00000000
        /*0030*/ 	.short	0x0001
        /*0032*/ 	.short	0x0008
        /*0034*/ 	.byte	0x00, 0xf0, 0x11, 0x00


	//----- nvinfo : EIATTR_KPARAM_INFO
	.align		4
.L_73:
        /*0038*/ 	.byte	0x04, 0x17
        /*003a*/ 	.short	(.L_75 - .L_74)
.L_74:
        /*003c*/ 	.word	0x00000000
        /*0040*/ 	.short	0x0000
        /*0042*/ 	.short	0x0000
        /*0044*/ 	.byte	0x00, 0xf5, 0x21, 0x00


	//----- nvinfo : EIATTR_SPARSE_MMA_MASK
	.align		4
.L_75:
        /*0048*/ 	.byte	0x03, 0x50
        /*004a*/ 	.short	0x0000


	//----- nvinfo : EIATTR_MAXREG_COUNT
	.align		4
        /*004c*/ 	.byte	0x03, 0x1b
        /*004e*/ 	.short	0x00ff


	//----- nvinfo : EIATTR_MERCURY_ISA_VERSION
	.align		4
        /*0050*/ 	.byte	0x03, 0x5f
        /*0052*/ 	.short	0x0101


	//----- nvinfo : EIATTR_VRC_CTA_INIT_COUNT
	.align		4
        /*0054*/ 	.byte	0x02, 0x4a
	.zero		1
	.zero		1


	//----- nvinfo : EIATTR_EXIT_INSTR_OFFSETS
	.align		4
        /*0058*/ 	.byte	0x04, 0x1c
        /*005a*/ 	.short	(.L_77 - .L_76)


	//   ....[0]....
.L_76:
        /*005c*/ 	.word	0x000000c0


	//   ....[1]....
        /*0060*/ 	.word	0x00000140


	//   ....[2]....
        /*0064*/ 	.word	0x00000160


	//----- nvinfo : EIATTR_CBANK_PARAM_SIZE
	.align		4
.L_77:
        /*0068*/ 	.byte	0x03, 0x19
        /*006a*/ 	.short	0x0014


	//----- nvinfo : EIATTR_PARAM_CBANK
	.align		4
        /*006c*/ 	.byte	0x04, 0x0a
        /*006e*/ 	.short	(.L_79 - .L_78)
	.align		4
.L_78:
        /*0070*/ 	.word	index@(.nv.constant0._Z11clampKernelPiiii)
        /*0074*/ 	.short	0x0380
        /*0076*/ 	.short	0x0014


	//----- nvinfo : EIATTR_SW_WAR
	.align		4
.L_79:
        /*0078*/ 	.byte	0x04, 0x36
        /*007a*/ 	.short	(.L_81 - .L_80)
.L_80:
        /*007c*/ 	.word	0x00000008
.L_81:


//--------------------- .nv.info._Z18updateAgentsKernelPiiiPKiS1_ii --------------------------
	.section	.nv.info._Z18updateAgentsKernelPiiiPKiS1_ii,"",@"SHT_CUDA_INFO"
	.sectionflags	@""
	.align	4


	//----- nvinfo : EIATTR_CUDA_API_VERSION
	.align		4
        /*0000*/ 	.byte	0x04, 0x37
        /*0002*/ 	.short	(.L_83 - .L_82)
.L_82:
        /*0004*/ 	.word	0x00000082


	//----- nvinfo : EIATTR_KPARAM_INFO
	.align		4
.L_83:
        /*0008*/ 	.byte	0x04, 0x17
        /*000a*/ 	.short	(.L_85 - .L_84)
.L_84:
        /*000c*/ 	.word	0x00000000
        /*0010*/ 	.short	0x0006
        /*0012*/ 	.short	0x0024
        /*0014*/ 	.byte	0x00, 0xf0, 0x11, 0x00


	//----- nvinfo : EIATTR_KPARAM_INFO
	.align		4
.L_85:
        /*0018*/ 	.byte	0x04, 0x17
        /*001a*/ 	.short	(.L_87 - .L_86)
.L_86:
        /*001c*/ 	.word	0x00000000
        /*0020*/ 	.short	0x0005
        /*0022*/ 	.short	0x0020
        /*0024*/ 	.byte	0x00, 0xf0, 0x11, 0x00


	//----- nvinfo : EIATTR_KPARAM_INFO
	.align		4
.L_87:
        /*0028*/ 	.byte	0x04, 0x17
        /*002a*/ 	.short	(.L_89 - .L_88)
.L_88:
        /*002c*/ 	.word	0x00000000
        /*0030*/ 	.short	0x0004
        /*0032*/ 	.short	0x0018
        /*0034*/ 	.byte	0x00, 0xf5, 0x21, 0x00


	//----- nvinfo : EIATTR_KPARAM_INFO
	.align		4
.L_89:
        /*0038*/ 	.byte	0x04, 0x17
        /*003a*/ 	.short	(.L_91 - .L_90)
.L_90:
        /*003c*/ 	.word	0x00000000
        /*0040*/ 	.short	0x0003
        /*0042*/ 	.short	0x0010
        /*0044*/ 	.byte	0x00, 0xf5, 0x21, 0x00


	//----- nvinfo : EIATTR_KPARAM_INFO
	.align		4
.L_91:
        /*0048*/ 	.byte	0x04, 0x17
        /*004a*/ 	.short	(.L_93 - .L_92)
.L_92:
        /*004c*/ 	.word	0x00000000
        /*0050*/ 	.short	0x0002
        /*0052*/ 	.short	0x000c
        /*0054*/ 	.byte	0x00, 0xf0, 0x11, 0x00


	//----- nvinfo : EIATTR_KPARAM_INFO
	.align		4
.L_93:
        /*0058*/ 	.byte	0x04, 0x17
        /*005a*/ 	.short	(.L_95 - .L_94)
.L_94:
        /*005c*/ 	.word	0x00000000
        /*0060*/ 	.short	0x0001
        /*0062*/ 	.short	0x0008
        /*0064*/ 	.byte	0x00, 0xf0, 0x11, 0x00


	//----- nvinfo : EIATTR_KPARAM_INFO
	.align		4
.L_95:
        /*0068*/ 	.byte	0x04, 0x17
        /*006a*/ 	.short	(.L_97 - .L_96)
.L_96:
        /*006c*/ 	.word	0x00000000
        /*0070*/ 	.short	0x0000
        /*0072*/ 	.short	0x0000
        /*0074*/ 	.byte	0x00, 0xf5, 0x21, 0x00


	//----- nvinfo : EIATTR_SPARSE_MMA_MASK
	.align		4
.L_97:
        /*0078*/ 	.byte	0x03, 0x50
        /*007a*/ 	.short	0x0000


	//----- nvinfo : EIATTR_MAXREG_COUNT
	.align		4
        /*007c*/ 	.byte	0x03, 0x1b
        /*007e*/ 	.short	0x00ff


	//----- nvinfo : EIATTR_MERCURY_ISA_VERSION
	.align		4
        /*0080*/ 	.byte	0x03, 0x5f
        /*0082*/ 	.short	0x0101


	//----- nvinfo : EIATTR_VRC_CTA_INIT_COUNT
	.align		4
        /*0084*/ 	.byte	0x02, 0x4a
	.zero		1
	.zero		1


	//----- nvinfo : EIATTR_EXIT_INSTR_OFFSETS
	.align		4
        /*0088*/ 	.byte	0x04, 0x1c
        /*008a*/ 	.short	(.L_99 - .L_98)


	//   ....[0]....
.L_98:
        /*008c*/ 	.word	0x00000070


	//   ....[1]....
        /*0090*/ 	.word	0x00000150


	//   ....[2]....
        /*0094*/ 	.word	0x000001b0


	//----- nvinfo : EIATTR_CBANK_PARAM_SIZE
	.align		4
.L_99:
        /*0098*/ 	.byte	0x03, 0x19
        /*009a*/ 	.short	0x0028


	//----- nvinfo : EIATTR_PARAM_CBANK
	.align		4
        /*009c*/ 	.byte	0x04, 0x0a
        /*009e*/ 	.short	(.L_101 - .L_100)
	.align		4
.L_100:
        /*00a0*/ 	.word	index@(.nv.constant0._Z18updateAgentsKernelPiiiPKiS1_ii)
        /*00a4*/ 	.short	0x0380
        /*00a6*/ 	.short	0x0028


	//----- nvinfo : EIATTR_SW_WAR
	.align		4
.L_101:
        /*00a8*/ 	.byte	0x04, 0x36
        /*00aa*/ 	.short	(.L_103 - .L_102)
.L_102:
        /*00ac*/ 	.word	0x00000008
.L_103:


//--------------------- .nv.info._Z10fadeKernelPiiif --------------------------
	.section	.nv.info._Z10fadeKernelPiiif,"",@"SHT_CUDA_INFO"
	.sectionflags	@""
	.align	4


	//----- nvinfo : EIATTR_CUDA_API_VERSION
	.align		4
        /*0000*/ 	.byte	0x04, 0x37
        /*0002*/ 	.short	(.L_105 - .L_104)
.L_104:
        /*0004*/ 	.word	0x00000082


	//----- nvinfo : EIATTR_KPARAM_INFO
	.align		4
.L_105:
        /*0008*/ 	.byte	0x04, 0x17
        /*000a*/ 	.short	(.L_107 - .L_106)
.L_106:
        /*000c*/ 	.word	0x00000000
        /*0010*/ 	.short	0x0003
        /*0012*/ 	.short	0x0010
        /*0014*/ 	.byte	0x00, 0xf0, 0x11, 0x00


	//----- nvinfo : EIATTR_KPARAM_INFO
	.align		4
.L_107:
        /*0018*/ 	.byte	0x04, 0x17
        /*001a*/ 	.short	(.L_109 - .L_108)
.L_108:
        /*001c*/ 	.word	0x00000000
        /*0020*/ 	.short	0x0002
        /*0022*/ 	.short	0x000c
        /*0024*/ 	.byte	0x00, 0xf0, 0x11, 0x00


	//----- nvinfo : EIATTR_KPARAM_INFO
	.align		4
.L_109:
        /*0028*/ 	.byte	0x04, 0x17
        /*002a*/ 	.short	(.L_111 - .L_110)
.L_110:
        /*002c*/ 	.word	0x00000000
        /*0030*/ 	.short	0x0001
        /*0032*/ 	.short	0x0008
        /*0034*/ 	.byte	0x00, 0xf0, 0x11, 0x00


	//----- nvinfo : EIATTR_KPARAM_INFO
	.align		4
.L_111:
        /*0038*/ 	.byte	0x04, 0x17
        /*003a*/ 	.short	(.L_113 - .L_112)
.L_112:
        /*003c*/ 	.word	0x00000000
        /*0040*/ 	.short	0x0000
        /*0042*/ 	.short	0x0000
        /*0044*/ 	.byte	0x00, 0xf5, 0x21, 0x00


	//----- nvinfo : EIATTR_SPARSE_MMA_MASK
	.align		4
.L_113:
        /*0048*/ 	.byte	0x03, 0x50
        /*004a*/ 	.short	0x0000


	//----- nvinfo : EIATTR_MAXREG_COUNT
	.align		4
        /*004c*/ 	.byte	0x03, 0x1b
        /*004e*/ 	.short	0x00ff


	//----- nvinfo : EIATTR_MERCURY_ISA_VERSION
	.align		4
        /*0050*/ 	.byte	0x03, 0x5f
        /*0052*/ 	.short	0x0101


	//----- nvinfo : EIATTR_VRC_CTA_INIT_COUNT
	.align		4
        /*0054*/ 	.byte	0x02, 0x4a
	.zero		1
	.zero		1


	//----- nvinfo : EIATTR_EXIT_INSTR_OFFSETS
	.align		4
        /*0058*/ 	.byte	0x04, 0x1c
        /*005a*/ 	.short	(.L_115 - .L_114)


	//   ....[0]....
.L_114:
        /*005c*/ 	.word	0x000000c0


	//   ....[1]....
        /*0060*/ 	.word	0x000001a0


	//----- nvinfo : EIATTR_CBANK_PARAM_SIZE
	.align		4
.L_115:
        /*0064*/ 	.byte	0x03, 0x19
        /*0066*/ 	.short	0x0014


	//----- nvinfo : EIATTR_PARAM_CBANK
	.align		4
        /*0068*/ 	.byte	0x04, 0x0a
        /*006a*/ 	.short	(.L_117 - .L_116)
	.align		4
.L_116:
        /*006c*/ 	.word	index@(.nv.constant0._Z10fadeKernelPiiif)
        /*0070*/ 	.short	0x0380
        /*0072*/ 	.short	0x0014


	//----- nvinfo : EIATTR_SW_WAR
	.align		4
.L_117:
        /*0074*/ 	.byte	0x04, 0x36
        /*0076*/ 	.short	(.L_119 - .L_118)
.L_118:
        /*0078*/ 	.word	0x00000008
.L_119:


//--------------------- .nv.callgraph             --------------------------
	.section	.nv.callgraph,"",@"SHT_CUDA_CALLGRAPH"
	.align	4
	.sectionentsize	8
	.align		4
        /*0000*/ 	.word	0x00000000
	.align		4
        /*0004*/ 	.word	0xffffffff
	.align		4
        /*0008*/ 	.word	0x00000000
	.align		4
        /*000c*/ 	.word	0xfffffffe
	.align		4
        /*0010*/ 	.word	0x00000000
	.align		4
        /*0014*/ 	.word	0xfffffffd
	.align		4
        /*0018*/ 	.word	0x00000000
	.align		4
        /*001c*/ 	.word	0xfffffffc


//--------------------- .text._Z10blurKernelPKiPiii --------------------------
	.section	.text._Z10blurKernelPKiPiii,"ax",@progbits
	.align	128
        .global         _Z10blurKernelPKiPiii
        .type           _Z10blurKernelPKiPiii,@function
        .size           _Z10blurKernelPKiPiii,(.L_x_11 - _Z10blurKernelPKiPiii)
        .other          _Z10blurKernelPKiPiii,@"STO_CUDA_ENTRY STV_DEFAULT"
_Z10blurKernelPKiPiii:
.text._Z10blurKernelPKiPiii:
[----:B------:R-:W-:Y:S01]  /*0000*/  LDC R1, c[0x0][0x37c] ;  /* 0x0000df00ff017b82 */ /* 0x000fe20000000800 */
[----:B------:R-:W0:Y:S07]  /*0010*/  S2R R25, SR_TID.Y ;  /* 0x0000000000197919 */ /* 0x000e2e0000002200 */
[----:B------:R-:W1:Y:S01]  /*0020*/  LDC R2, c[0x0][0x360] ;  /* 0x0000d800ff027b82 */ /* 0x000e620000000800 */
[----:B------:R-:W2:Y:S01]  /*0030*/  LDCU.64 UR6, c[0x0][0x358] ;  /* 0x00006b00ff0677ac */ /* 0x000ea20008000a00 */
[----:B------:R-:W-:Y:S01]  /*0040*/  BSSY.RECONVERGENT B0, `(.L_x_0) ;  /* 0x0000035000007945 */ /* 0x000fe20003800200 */
[----:B------:R-:W3:Y:S01]  /*0050*/  S2R R23, SR_TID.X ;  /* 0x0000000000177919 */ /* 0x000ee20000002100 */
[----:B------:R-:W4:Y:S04]  /*0060*/  LDCU UR8, c[0x0][0x390] ;  /* 0x00007200ff0877ac */ /* 0x000f280008000800 */
[----:B------:R-:W5:Y:S08]  /*0070*/  LDC R27, c[0x0][0x364] ;  /* 0x0000d900ff1b7b82 */ /* 0x000f700000000800 */
[----:B------:R-:W2:Y:S08]  /*0080*/  S2UR UR5, SR_CTAID.Y ;  /* 0x00000000000579c3 */ /* 0x000eb00000002600 */
[----:B------:R-:W3:Y:S01]  /*0090*/  S2UR UR4, SR_CTAID.X ;  /* 0x00000000000479c3 */ /* 0x000ee20000002500 */
[----:B-1----:R-:W-:-:S02]  /*00a0*/  VIADD R6, R2, 0x4 ;  /* 0x0000000402067836 */ /* 0x002fc40000000000 */
[----:B-----5:R-:W-:-:S05]  /*00b0*/  VIADD R0, R27, 0x4 ;  /* 0x000000041b007836 */ /* 0x020fca0000000000 */
[----:B0-----:R-:W-:Y:S01]  /*00c0*/  ISETP.GE.U32.AND P0, PT, R25, R0, PT ;  /* 0x000000001900720c */ /* 0x001fe20003f06070 */
[----:B--2---:R-:W-:-:S05]  /*00d0*/  IMAD R4, R27, UR5, RZ ;  /* 0x000000051b047c24 */ /* 0x004fca000f8e02ff */
[----:B------:R-:W-:Y:S01]  /*00e0*/  IADD3 R0, PT, PT, R4, R25, RZ ;  /* 0x0000001904007210 */ /* 0x000fe20007ffe0ff */
[----:B---3--:R-:W-:-:S06]  /*00f0*/  IMAD R3, R2, UR4, R23 ;  /* 0x0000000402037c24 */ /* 0x008fcc000f8e0217 */
[----:B----4-:R-:W-:Y:S05]  /*0100*/  @P0 BRA `(.L_x_1) ;  /* 0x0000000000a00947 */ /* 0x010fea0003800000 */
[----:B------:R-:W0:Y:S01]  /*0110*/  S2UR UR5, SR_CgaCtaId ;  /* 0x00000000000579c3 */ /* 0x000e220000008800 */
[----:B------:R-:W-:Y:S01]  /*0120*/  UMOV UR4, 0x400 ;  /* 0x0000040000047882 */ /* 0x000fe20000000000 */
[----:B------:R-:W-:Y:S01]  /*0130*/  VIADD R7, R4, 0xfffffffe ;  /* 0xfffffffe04077836 */ /* 0x000fe20000000000 */
[----:B------:R-:W-:Y:S01]  /*0140*/  IADD3 R10, PT, PT, -R2, R23, RZ ;  /* 0x00000017020a7210 */ /* 0x000fe20007ffe1ff */
[----:B------:R-:W-:Y:S01]  /*0150*/  IMAD.SHL.U32 R12, R6, 0x4, RZ ;  /* 0x00000004060c7824 */ /* 0x000fe200078e00ff */
[----:B------:R-:W-:Y:S01]  /*0160*/  IADD3 R13, PT, PT, R3, -0x2, RZ ;  /* 0xfffffffe030d7810 */ /* 0x000fe20007ffe0ff */
[----:B------:R-:W-:Y:S01]  /*0170*/  IMAD.MOV.U32 R8, RZ, RZ, R25 ;  /* 0x000000ffff087224 */ /* 0x000fe200078e0019 */
[----:B0-----:R-:W-:-:S06]  /*0180*/  ULEA UR4, UR5, UR4, 0x18 ;  /* 0x0000000405047291 */ /* 0x001fcc000f8ec0ff */
[----:B------:R-:W-:-:S07]  /*0190*/  LEA R11, R23, UR4, 0x2 ;  /* 0x00000004170b7c11 */ /* 0x000fce000f8e10ff */
.L_x_5:
[----:B------:R-:W-:Y:S01]  /*01a0*/  ISETP.GE.U32.AND P0, PT, R23, R6, PT ;  /* 0x000000061700720c */ /* 0x000fe20003f06070 */
[----:B------:R-:W-:Y:S01]  /*01b0*/  BSSY.RECONVERGENT B1, `(.L_x_2) ;  /* 0x000001b000017945 */ /* 0x000fe20003800200 */
[----:B------:R-:W-:Y:S02]  /*01c0*/  ISETP.GE.U32.AND P2, PT, R8, 0x4, PT ;  /* 0x000000040800780c */ /* 0x000fe40003f46070 */
[----:B------:R-:W-:-:S09]  /*01d0*/  IADD3 R16, PT, PT, R27, R8, RZ ;  /* 0x000000081b107210 */ /* 0x000fd20007ffe0ff */
[----:B------:R-:W-:Y:S05]  /*01e0*/  @P0 BRA `(.L_x_3) ;  /* 0x00000000005c0947 */ /* 0x000fea0003800000 */
[----:B------:R-:W0:Y:S01]  /*01f0*/  LDCU.64 UR4, c[0x0][0x390] ;  /* 0x00007200ff0477ac */ /* 0x000e220008000a00 */
[----:B------:R-:W1:Y:S01]  /*0200*/  LDC.64 R4, c[0x0][0x380] ;  /* 0x0000e000ff047b82 */ /* 0x000e620000000a00 */
[----:B------:R-:W-:Y:S01]  /*0210*/  IMAD.IADD R14, R7, 0x1, R8 ;  /* 0x00000001070e7824 */ /* 0x000fe200078e0208 */
[----:B------:R-:W-:Y:S01]  /*0220*/  MOV R19, R3 ;  /* 0x0000000300137202 */ /* 0x000fe20000000f00 */
[----:B------:R-:W-:Y:S02]  /*0230*/  IMAD R15, R12, R8, R11 ;  /* 0x000000080c0f7224 */ /* 0x000fe400078e020b */
[----:B------:R-:W-:Y:S01]  /*0240*/  IMAD.MOV.U32 R21, RZ, RZ, R10 ;  /* 0x000000ffff157224 */ /* 0x000fe200078e000a */
[C---:B0-----:R-:W-:Y:S01]  /*0250*/  ISETP.GE.AND P0, PT, R14.reuse, UR5, PT ;  /* 0x000000050e007c0c */ /* 0x041fe2000bf06270 */
[----:B------:R-:W-:-:S03]  /*0260*/  IMAD R17, R14, UR4, R13 ;  /* 0x000000040e117c24 */ /* 0x000fc6000f8e020d */
[----:B------:R-:W-:-:S13]  /*0270*/  ISETP.GT.AND P0, PT, R14, -0x1, !P0 ;  /* 0xffffffff0e00780c */ /* 0x000fda0004704270 */
.L_x_4:
[----:B------:R-:W-:Y:S01]  /*0280*/  IADD3 R8, PT, PT, R19, -0x2, RZ ;  /* 0xfffffffe13087810 */ /* 0x000fe20007ffe0ff */
[----:B------:R-:W-:-:S03]  /*0290*/  IMAD.MOV.U32 R14, RZ, RZ, RZ ;  /* 0x000000ffff0e7224 */ /* 0x000fc600078e00ff */
[----:B------:R-:W-:-:S04]  /*02a0*/  ISETP.GE.AND P1, PT, R8, UR8, PT ;  /* 0x0000000808007c0c */ /* 0x000fc8000bf26270 */
[----:B------:R-:W-:Y:S01]  /*02b0*/  ISETP.GT.AND P1, PT, R8, -0x1, !P1 ;  /* 0xffffffff0800780c */ /* 0x000fe20004f24270 */
[----:B-1----:R-:W-:-:S03]  /*02c0*/  IMAD.WIDE R8, R17, 0x4, R4 ;  /* 0x0000000411087825 */ /* 0x002fc600078e0204 */
[----:B------:R-:W-:-:S13]  /*02d0*/  PLOP3.LUT P1, PT, P1, P0, PT, 0x80, 0x8 ;  /* 0x000000000008781c */ /* 0x000fda0000f21070 */
[----:B------:R-:W2:Y:S01]  /*02e0*/  @P1 LDG.E R14, desc[UR6][R8.64] ;  /* 0x00000006080e1981 */ /* 0x000ea2000c1e1900 */
[C---:B------:R-:W-:Y:S01]  /*02f0*/  IADD3 R21, PT, PT, R2.reuse, R21, RZ ;  /* 0x0000001502157210 */ /* 0x040fe20007ffe0ff */
[C---:B------:R-:W-:Y:S01]  /*0300*/  IMAD.IADD R17, R2.reuse, 0x1, R17 ;  /* 0x0000000102117824 */ /* 0x040fe200078e0211 */
[C---:B------:R-:W-:Y:S02]  /*0310*/  IADD3 R19, PT, PT, R2.reuse, R19, RZ ;  /* 0x0000001302137210 */ /* 0x040fe40007ffe0ff */
[----:B------:R-:W-:Y:S01]  /*0320*/  ISETP.GE.U32.AND P1, PT, R21, 0x4, PT ;  /* 0x000000041500780c */ /* 0x000fe20003f26070 */
[----:B--2---:R0:W-:Y:S02]  /*0330*/  STS [R15], R14 ;  /* 0x0000000e0f007388 */ /* 0x0041e40000000800 */
[----:B0-----:R-:W-:-:S10]  /*0340*/  IMAD R15, R2, 0x4, R15 ;  /* 0x00000004020f7824 */ /* 0x001fd400078e020f */
[----:B------:R-:W-:Y:S05]  /*0350*/  @!P1 BRA `(.L_x_4) ;  /* 0xfffffffc00c89947 */ /* 0x000fea000383ffff */
.L_x_3:
[----:B------:R-:W-:Y:S05]  /*0360*/  BSYNC.RECONVERGENT B1 ;  /* 0x0000000000017941 */ /* 0x000fea0003800200 */
.L_x_2:
[----:B------:R-:W-:Y:S01]  /*0370*/  MOV R8, R16 ;  /* 0x0000001000087202 */ /* 0x000fe20000000f00 */
[----:B------:R-:W-:Y:S06]  /*0380*/  @!P2 BRA `(.L_x_5) ;  /* 0xfffffffc0084a947 */ /* 0x000fec000383ffff */
.L_x_1:
[----:B------:R-:W-:Y:S05]  /*0390*/  BSYNC.RECONVERGENT B0 ;  /* 0x0000000000007941 */ /* 0x000fea0003800200 */
.L_x_0:
[----:B------:R-:W0:Y:S02]  /*03a0*/  LDCU.64 UR10, c[0x0][0x390] ;  /* 0x00007200ff0a77ac */ /* 0x000e240008000a00 */
[----:B0-----:R-:W-:Y:S01]  /*03b0*/  UIADD3 UR4, UPT, UPT, UR10, -0x2, URZ ;  /* 0xfffffffe0a047890 */ /* 0x001fe2000fffe0ff */
[----:B------:R-:W-:Y:S05]  /*03c0*/  BAR.SYNC.DEFER_BLOCKING 0x0 ;  /* 0x0000000000007b1d */ /* 0x000fea0000010000 */
[----:B------:R-:W-:Y:S01]  /*03d0*/  ISETP.GE.AND P0, PT, R3, UR4, PT ;  /* 0x0000000403007c0c */ /* 0x000fe2000bf06270 */
[----:B------:R-:W-:-:S03]  /*03e0*/  UIADD3 UR4, UPT, UPT, UR11, -0x2, URZ ;  /* 0xfffffffe0b047890 */ /* 0x000fc6000fffe0ff */
[----:B------:R-:W-:-:S04]  /*03f0*/  ISETP.LT.OR P0, PT, R3, 0x2, P0 ;  /* 0x000000020300780c */ /* 0x000fc80000701670 */
[----:B------:R-:W-:-:S04]  /*0400*/  ISETP.LT.U32.OR P0, PT, R0, 0x2, P0 ;  /* 0x000000020000780c */ /* 0x000fc80000701470 */
[----:B------:R-:W-:-:S13]  /*0410*/  ISETP.GE.OR P0, PT, R0, UR4, P0 ;  /* 0x0000000400007c0c */ /* 0x000fda0008706670 */
[----:B------:R-:W-:Y:S05]  /*0420*/  @P0 EXIT ;  /* 0x000000000000094d */ /* 0x000fea0003800000 */
[----:B------:R-:W0:Y:S01]  /*0430*/  S2UR UR5, SR_CgaCtaId ;  /* 0x00000000000579c3 */ /* 0x000e220000008800 */
[----:B------:R-:W-:Y:S01]  /*0440*/  UMOV UR4, 0x400 ;  /* 0x0000040000047882 */ /* 0x000fe20000000000 */
[----:B------:R-:W-:Y:S02]  /*0450*/  IMAD R4, R6, R25, R23 ;  /* 0x0000001906047224 */ /* 0x000fe400078e0217 */
[----:B------:R-:W-:Y:S01]  /*0460*/  IMAD R3, R0, UR10, R3 ;  /* 0x0000000a00037c24 */ /* 0x000fe2000f8e0203 */
[----:B0-----:R-:W-:-:S06]  /*0470*/  ULEA UR4, UR5, UR4, 0x18 ;  /* 0x0000000405047291 */ /* 0x001fcc000f8ec0ff */
[----:B------:R-:W-:-:S04]  /*0480*/  LEA R9, R4, UR4, 0x2 ;  /* 0x0000000404097c11 */ /* 0x000fc8000f8e10ff */
[----:B------:R-:W-:Y:S01]  /*0490*/  LEA R17, R6, R9, 0x2 ;  /* 0x0000000906117211 */ /* 0x000fe200078e10ff */
[----:B------:R-:W-:Y:S01]  /*04a0*/  LDS R5, [R9] ;  /* 0x0000000009057984 */ /* 0x000fe20000000800 */
[----:B------:R-:W-:-:S03]  /*04b0*/  IMAD R16, R2, 0x4, R9 ;  /* 0x0000000402107824 */ /* 0x000fc600078e0209 */
[----:B------:R-:W0:Y:S01]  /*04c0*/  LDS R8, [R9+0x4] ;  /* 0x0000040009087984 */ /* 0x000e220000000800 */
[--C-:B------:R-:W-:Y:S02]  /*04d0*/  IMAD R18, R2, 0x4, R17.reuse ;  /* 0x0000000402127824 */ /* 0x100fe400078e0211 */
[----:B------:R-:W-:Y:S01]  /*04e0*/  IMAD R17, R6, 0x4, R17 ;  /* 0x0000000406117824 */ /* 0x000fe200078e0211 */
[----:B------:R-:W1:Y:S04]  /*04f0*/  LDS R11, [R9+0x8] ;  /* 0x00000800090b7984 */ /* 0x000e680000000800 */
[----:B------:R-:W2:Y:S04]  /*0500*/  LDS R10, [R9+0xc] ;  /* 0x00000c00090a7984 */ /* 0x000ea80000000800 */
[----:B------:R-:W3:Y:S04]  /*0510*/  LDS R15, [R9+0x10] ;  /* 0x00001000090f7984 */ /* 0x000ee80000000800 */
[----:B------:R-:W4:Y:S04]  /*0520*/  LDS R14, [R16+0x10] ;  /* 0x00001000100e7984 */ /* 0x000f280000000800 */
[----:B------:R-:W5:Y:S04]  /*0530*/  LDS R12, [R16+0x14] ;  /* 0x00001400100c7984 */ /* 0x000f680000000800 */
[----:B------:R-:W5:Y:S04]  /*0540*/  LDS R13, [R16+0x18] ;  /* 0x00001800100d7984 */ /* 0x000f680000000800 */
[----:B------:R-:W5:Y:S04]  /*0550*/  LDS R7, [R16+0x1c] ;  /* 0x00001c0010077984 */ /* 0x000f680000000800 */
[----:B------:R0:W5:Y:S04]  /*0560*/  LDS R4, [R16+0x20] ;  /* 0x0000200010047984 */ /* 0x0001680000000800 */
[----:B------:R-:W-:Y:S01]  /*0570*/  LDS R9, [R18+0x18] ;  /* 0x0000180012097984 */ /* 0x000fe20000000800 */
[----:B0-----:R-:W-:Y:S01]  /*0580*/  LEA R8, R8, R5, 0x2 ;  /* 0x0000000508087211 */ /* 0x001fe200078e10ff */
[----:B------:R-:W-:-:S02]  /*0590*/  IMAD R16, R2, 0x4, R17 ;  /* 0x0000000402107824 */ /* 0x000fc400078e0211 */
[----:B------:R-:W0:Y:S01]  /*05a0*/  LDS R5, [R18+0x10] ;  /* 0x0000100012057984 */ /* 0x000e220000000800 */
[----:B------:R-:W-:Y:S01]  /*05b0*/  LEA R17, R6, R17, 0x2 ;  /* 0x0000001106117211 */ /* 0x000fe200078e10ff */
[----:B-1----:R-:W-:Y:S02]  /*05c0*/  IMAD R11, R11, 0x7, R8 ;  /* 0x000000070b0b7824 */ /* 0x002fe400078e0208 */
[----:B------:R-:W1:Y:S02]  /*05d0*/  LDS R8, [R18+0x14] ;  /* 0x0000140012087984 */ /* 0x000e640000000800 */
[----:B--2---:R-:W-:Y:S02]  /*05e0*/  IMAD R10, R10, 0x4, R11 ;  /* 0x000000040a0a7824 */ /* 0x004fe400078e020b */
[----:B------:R-:W-:Y:S03]  /*05f0*/  LDS R11, [R18+0x20] ;  /* 0x00002000120b7984 */ /* 0x000fe60000000800 */
[----:B---3--:R-:W-:-:S02]  /*0600*/  IADD3 R15, PT, PT, R10, R15, RZ ;  /* 0x0000000f0a0f7210 */ /* 0x008fc40007ffe0ff */
[----:B------:R-:W2:Y:S02]  /*0610*/  LDS R10, [R18+0x1c] ;  /* 0x00001c00120a7984 */ /* 0x000ea40000000800 */
[----:B----4-:R-:W-:-:S04]  /*0620*/  LEA R15, R14, R15, 0x2 ;  /* 0x0000000f0e0f7211 */ /* 0x010fc800078e10ff */
[----:B-----5:R-:W-:Y:S02]  /*0630*/  LEA R14, R12, R15, 0x4 ;  /* 0x0000000f0c0e7211 */ /* 0x020fe400078e20ff */
[----:B------:R-:W3:Y:S03]  /*0640*/  LDS R12, [R16+0x10] ;  /* 0x00001000100c7984 */ /* 0x000ee60000000800 */
[----:B------:R-:W-:Y:S02]  /*0650*/  IMAD R14, R13, 0x1a, R14 ;  /* 0x0000001a0d0e7824 */ /* 0x000fe400078e020e */
[----:B------:R-:W4:Y:S02]  /*0660*/  LDS R13, [R16+0x14] ;  /* 0x00001400100d7984 */ /* 0x000f240000000800 */
[----:B------:R-:W-:Y:S01]  /*0670*/  IMAD R15, R7, 0x10, R14 ;  /* 0x00000010070f7824 */ /* 0x000fe200078e020e */
[----:B------:R-:W-:Y:S01]  /*0680*/  LEA R14, R2, R17, 0x2 ;  /* 0x00000011020e7211 */ /* 0x000fe200078e10ff */
[----:B------:R-:W5:Y:S02]  /*0690*/  LDS R7, [R16+0x18] ;  /* 0x0000180010077984 */ /* 0x000f640000000800 */
[----:B------:R-:W-:-:S02]  /*06a0*/  IMAD R6, R4, 0x4, R15 ;  /* 0x0000000404067824 */ /* 0x000fc400078e020f */
[----:B------:R-:W5:Y:S04]  /*06b0*/  LDS R4, [R16+0x1c] ;  /* 0x00001c0010047984 */ /* 0x000f680000000800 */
[----:B------:R-:W5:Y:S01]  /*06c0*/  LDS R15, [R16+0x20] ;  /* 0x00002000100f7984 */ /* 0x000f620000000800 */
[----:B0-----:R-:W-:Y:S02]  /*06d0*/  IMAD R5, R5, 0x7, R6 ;  /* 0x0000000705057824 */ /* 0x001fe400078e0206 */
[----:B------:R-:W-:Y:S01]  /*06e0*/  HFMA2 R6, -RZ, RZ, 0, 0 ;  /* 0x00000000ff067431 */ /* 0x000fe200000001ff */
[----:B------:R-:W-:Y:S01]  /*06f0*/  LDS R17, [R14+0x14] ;  /* 0x000014000e117984 */ /* 0x000fe20000000800 */
[----:B-1----:R-:W-:-:S03]  /*0700*/  IMAD R8, R8, 0x1a, R5 ;  /* 0x0000001a08087824 */ /* 0x002fc600078e0205 */
[----:B------:R-:W0:Y:S01]  /*0710*/  LDS R5, [R14+0x10] ;  /* 0x000010000e057984 */ /* 0x000e220000000800 */
[----:B------:R-:W-:-:S03]  /*0720*/  IMAD R9, R9, 0x29, R8 ;  /* 0x0000002909097824 */ /* 0x000fc600078e0208 */
[----:B------:R-:W-:Y:S01]  /*0730*/  LDS R2, [R14+0x1c] ;  /* 0x00001c000e027984 */ /* 0x000fe20000000800 */
[----:B--2---:R-:W-:-:S03]  /*0740*/  IMAD R10, R10, 0x1a, R9 ;  /* 0x0000001a0a0a7824 */ /* 0x004fc600078e0209 */
[----:B------:R-:W1:Y:S01]  /*0750*/  LDS R9, [R14+0x18] ;  /* 0x000018000e097984 */ /* 0x000e620000000800 */
[----:B------:R-:W-:-:S04]  /*0760*/  IMAD R11, R11, 0x7, R10 ;  /* 0x000000070b0b7824 */ /* 0x000fc800078e020a */
[----:B---3--:R-:W-:Y:S02]  /*0770*/  IMAD R12, R12, 0x4, R11 ;  /* 0x000000040c0c7824 */ /* 0x008fe400078e020b */
[----:B------:R-:W2:Y:S03]  /*0780*/  LDS R11, [R14+0x20] ;  /* 0x000020000e0b7984 */ /* 0x000ea60000000800 */
[----:B----4-:R-:W-:-:S05]  /*0790*/  LEA R12, R13, R12, 0x4 ;  /* 0x0000000c0d0c7211 */ /* 0x010fca00078e20ff */
[----:B-----5:R-:W-:-:S04]  /*07a0*/  IMAD R7, R7, 0x1a, R12 ;  /* 0x0000001a07077824 */ /* 0x020fc800078e020c */
[----:B------:R-:W-:-:S05]  /*07b0*/  IMAD R4, R4, 0x10, R7 ;  /* 0x0000001004047824 */ /* 0x000fca00078e0207 */
[----:B------:R-:W-:-:S05]  /*07c0*/  LEA R4, R15, R4, 0x2 ;  /* 0x000000040f047211 */ /* 0x000fca00078e10ff */
[----:B0-----:R-:W-:-:S05]  /*07d0*/  IMAD.IADD R4, R4, 0x1, R5 ;  /* 0x0000000104047824 */ /* 0x001fca00078e0205 */
[----:B------:R-:W-:-:S05]  /*07e0*/  LEA R4, R17, R4, 0x2 ;  /* 0x0000000411047211 */ /* 0x000fca00078e10ff */
[----:B-1----:R-:W-:Y:S02]  /*07f0*/  IMAD R9, R9, 0x7, R4 ;  /* 0x0000000709097824 */ /* 0x002fe400078e0204 */
[----:B------:R-:W0:Y:S02]  /*0800*/  LDC.64 R4, c[0x0][0x388] ;  /* 0x0000e200ff047b82 */ /* 0x000e240000000a00 */
[----:B------:R-:W-:-:S05]  /*0810*/  IMAD R2, R2, 0x4, R9 ;  /* 0x0000000402027824 */ /* 0x000fca00078e0209 */
[----:B--2---:R-:W-:-:S05]  /*0820*/  IADD3 R7, PT, PT, R2, R11, RZ ;  /* 0x0000000b02077210 */ /* 0x004fca0007ffe0ff */
[----:B------:R-:W-:-:S05]  /*0830*/  IMAD.HI R6, R7, -0xff0ff0f, R6 ;  /* 0xf00f00f107067827 */ /* 0x000fca00078e0206 */
[----:B------:R-:W-:-:S04]  /*0840*/  SHF.R.U32.HI R7, RZ, 0x1f, R6 ;  /* 0x0000001fff077819 */ /* 0x000fc80000011606 */
[----:B------:R-:W-:Y:S01]  /*0850*/  LEA.HI R7, R6, R7, RZ, 0x18 ;  /* 0x0000000706077211 */ /* 0x000fe200078fc0ff */
[----:B0-----:R-:W-:-:S03]  /*0860*/  IMAD.WIDE R2, R3, 0x4, R4 ;  /* 0x0000000403027825 */ /* 0x001fc600078e0204 */
[----:B------:R-:W-:-:S05]  /*0870*/  LEA R7, R7, 0xff0000, 0x18 ;  /* 0x00ff000007077811 */ /* 0x000fca00078ec0ff */
[----:B------:R-:W-:Y:S01]  /*0880*/  STG.E desc[UR6][R2.64], R7 ;  /* 0x0000000702007986 */ /* 0x000fe2000c101906 */
[----:B------:R-:W-:Y:S05]  /*0890*/  EXIT ;  /* 0x000000000000794d */ /* 0x000fea0003800000 */
.L_x_6:
[----:B------:R-:W-:-:S00]  /*08a0*/  BRA `(.L_x_6) ;  /* 0xfffffffc00fc7947 */ /* 0x000fc0000383ffff */
[----:B------:R-:W-:-:S00]  /*08b0*/  NOP ;  /* 0x0000000000007918 */ /* 0x000fc00000000000 */
        /* <DEDUP_REMOVED lines=12> */
.L_x_11:


//--------------------- .text._Z11scaleKernelPKiPiiii --------------------------
	.section	.text._Z11scaleKernelPKiPiiii,"ax",@progbits
	.align	128
        .global         _Z11scaleKernelPKiPiiii
        .type           _Z11scaleKernelPKiPiiii,@function
        .size           _Z11scaleKernelPKiPiiii,(.L_x_12 - _Z11scaleKernelPKiPiiii)
        .other          _Z11scaleKernelPKiPiiii,@"STO_CUDA_ENTRY STV_DEFAULT"
_Z11scaleKernelPKiPiiii:
.text._Z11scaleKernelPKiPiiii:
[----:B------:R-:W-:Y:S01]  /*0000*/  LDC R1, c[0x0][0x37c] ;  /* 0x0000df00ff017b82 */ /* 0x000fe20000000800 */
[----:B------:R-:W0:Y:S07]  /*0010*/  S2R R7, SR_TID.Y ;  /* 0x0000000000077919 */ /* 0x000e2e0000002200 */
[----:B------:R-:W1:Y:S01]  /*0020*/  LDC R2, c[0x0][0x360] ;  /* 0x0000d800ff027b82 */ /* 0x000e620000000800 */
[----:B------:R-:W2:Y:S01]  /*0030*/  LDCU.64 UR6, c[0x0][0x390] ;  /* 0x00007200ff0677ac */ /* 0x000ea20008000a00 */
[----:B------:R-:W1:Y:S06]  /*0040*/  S2R R3, SR_TID.X ;  /* 0x0000000000037919 */ /* 0x000e6c0000002100 */
[----:B------:R-:W0:Y:S08]  /*0050*/  S2UR UR5, SR_CTAID.Y ;  /* 0x00000000000579c3 */ /* 0x000e300000002600 */
[----:B------:R-:W0:Y:S08]  /*0060*/  LDC R0, c[0x0][0x364] ;  /* 0x0000d900ff007b82 */ /* 0x000e300000000800 */
[----:B------:R-:W2:Y:S08]  /*0070*/  LDC R5, c[0x0][0x398] ;  /* 0x0000e600ff057b82 */ /* 0x000eb00000000800 */
[----:B------:R-:W1:Y:S01]  /*0080*/  S2UR UR4, SR_CTAID.X ;  /* 0x00000000000479c3 */ /* 0x000e620000002500 */
[----:B0-----:R-:W-:-:S02]  /*0090*/  IMAD R0, R0, UR5, R7 ;  /* 0x0000000500007c24 */ /* 0x001fc4000f8e0207 */
[----:B--2---:R-:W-:-:S05]  /*00a0*/  IMAD R7, R5, UR7, RZ ;  /* 0x0000000705077c24 */ /* 0x004fca000f8e02ff */
[----:B------:R-:W-:Y:S01]  /*00b0*/  ISETP.GE.AND P0, PT, R0, R7, PT ;  /* 0x000000070000720c */ /* 0x000fe20003f06270 */
[----:B-1----:R-:W-:Y:S02]  /*00c0*/  IMAD R2, R2, UR4, R3 ;  /* 0x0000000402027c24 */ /* 0x002fe4000f8e0203 */
[----:B------:R-:W-:-:S05]  /*00d0*/  IMAD R3, R5, UR6, RZ ;  /* 0x0000000605037c24 */ /* 0x000fca000f8e02ff */
[----:B------:R-:W-:-:S13]  /*00e0*/  ISETP.GE.OR P0, PT, R2, R3, P0 ;  /* 0x000000030200720c */ /* 0x000fda0000706670 */
[----:B------:R-:W-:Y:S05]  /*00f0*/  @P0 EXIT ;  /* 0x000000000000094d */ /* 0x000fea0003800000 */
[----:B------:R-:W-:Y:S01]  /*0100*/  IABS R9, R5 ;  /* 0x0000000500097213 */ /* 0x000fe20000000000 */
[----:B------:R-:W0:Y:S01]  /*0110*/  LDCU.64 UR4, c[0x0][0x358] ;  /* 0x00006b00ff0477ac */ /* 0x000e220008000a00 */
[----:B------:R-:W-:Y:S02]  /*0120*/  IABS R10, R2 ;  /* 0x00000002000a7213 */ /* 0x000fe40000000000 */
[----:B------:R-:W1:Y:S01]  /*0130*/  I2F.RP R4, R9 ;  /* 0x0000000900047306 */ /* 0x000e620000209400 */
[----:B------:R-:W-:-:S07]  /*0140*/  IABS R12, R0 ;  /* 0x00000000000c7213 */ /* 0x000fce0000000000 */
[----:B-1----:R-:W1:Y:S02]  /*0150*/  MUFU.RCP R4, R4 ;  /* 0x0000000400047308 */ /* 0x002e640000001000 */
[----:B-1----:R-:W-:-:S06]  /*0160*/  VIADD R6, R4, 0xffffffe ;  /* 0x0ffffffe04067836 */ /* 0x002fcc0000000000 */
[----:B------:R1:W2:Y:S02]  /*0170*/  F2I.FTZ.U32.TRUNC.NTZ R7, R6 ;  /* 0x0000000600077305 */ /* 0x0002a4000021f000 */
[----:B-1----:R-:W-:Y:S02]  /*0180*/  HFMA2 R6, -RZ, RZ, 0, 0 ;  /* 0x00000000ff067431 */ /* 0x002fe400000001ff */
[----:B--2---:R-:W-:-:S04]  /*0190*/  IMAD.MOV R8, RZ, RZ, -R7 ;  /* 0x000000ffff087224 */ /* 0x004fc800078e0a07 */
[----:B------:R-:W-:-:S04]  /*01a0*/  IMAD R11, R8, R9, RZ ;  /* 0x00000009080b7224 */ /* 0x000fc800078e02ff */
[----:B------:R-:W-:-:S06]  /*01b0*/  IMAD.HI.U32 R7, R7, R11, R6 ;  /* 0x0000000b07077227 */ /* 0x000fcc00078e0006 */
[----:B------:R-:W-:-:S04]  /*01c0*/  IMAD.HI.U32 R4, R7, R10, RZ ;  /* 0x0000000a07047227 */ /* 0x000fc800078e00ff */
[----:B------:R-:W-:-:S04]  /*01d0*/  IMAD.HI.U32 R8, R7, R12, RZ ;  /* 0x0000000c07087227 */ /* 0x000fc800078e00ff */
[----:B------:R-:W-:Y:S01]  /*01e0*/  IMAD.MOV R6, RZ, RZ, -R4 ;  /* 0x000000ffff067224 */ /* 0x000fe200078e0a04 */
[----:B------:R-:W-:-:S03]  /*01f0*/  IADD3 R7, PT, PT, -R8, RZ, RZ ;  /* 0x000000ff08077210 */ /* 0x000fc60007ffe1ff */
[C---:B------:R-:W-:Y:S02]  /*0200*/  IMAD R6, R9.reuse, R6, R10 ;  /* 0x0000000609067224 */ /* 0x040fe400078e020a */
[----:B------:R-:W-:-:S03]  /*0210*/  IMAD R7, R9, R7, R12 ;  /* 0x0000000709077224 */ /* 0x000fc600078e020c */
[C---:B------:R-:W-:Y:S02]  /*0220*/  ISETP.GT.U32.AND P4, PT, R9.reuse, R6, PT ;  /* 0x000000060900720c */ /* 0x040fe40003f84070 */
[----:B------:R-:W-:-:S11]  /*0230*/  ISETP.GT.U32.AND P5, PT, R9, R7, PT ;  /* 0x000000070900720c */ /* 0x000fd60003fa4070 */
[----:B------:R-:W-:Y:S02]  /*0240*/  @!P4 IMAD.IADD R6, R6, 0x1, -R9 ;  /* 0x000000010606c824 */ /* 0x000fe400078e0a09 */
[-C--:B------:R-:W-:Y:S01]  /*0250*/  @!P5 IADD3 R7, PT, PT, R7, -R9.reuse, RZ ;  /* 0x800000090707d210 */ /* 0x080fe20007ffe0ff */
[----:B------:R-:W-:Y:S01]  /*0260*/  @!P4 VIADD R4, R4, 0x1 ;  /* 0x000000010404c836 */ /* 0x000fe20000000000 */
[----:B------:R-:W-:Y:S02]  /*0270*/  @!P5 IADD3 R8, PT, PT, R8, 0x1, RZ ;  /* 0x000000010808d810 */ /* 0x000fe40007ffe0ff */
[----:B------:R-:W-:Y:S02]  /*0280*/  ISETP.GE.U32.AND P2, PT, R6, R9, PT ;  /* 0x000000090600720c */ /* 0x000fe40003f46070 */
[----:B------:R-:W-:Y:S02]  /*0290*/  LOP3.LUT R6, R2, R5, RZ, 0x3c, !PT ;  /* 0x0000000502067212 */ /* 0x000fe400078e3cff */
[----:B------:R-:W-:-:S02]  /*02a0*/  ISETP.GE.U32.AND P3, PT, R7, R9, PT ;  /* 0x000000090700720c */ /* 0x000fc40003f66070 */
[-C--:B------:R-:W-:Y:S02]  /*02b0*/  LOP3.LUT R7, R0, R5.reuse, RZ, 0x3c, !PT ;  /* 0x0000000500077212 */ /* 0x080fe400078e3cff */
[----:B------:R-:W-:Y:S02]  /*02c0*/  ISETP.GE.AND P0, PT, R6, RZ, PT ;  /* 0x000000ff0600720c */ /* 0x000fe40003f06270 */
[----:B------:R-:W-:Y:S02]  /*02d0*/  ISETP.GE.AND P1, PT, R7, RZ, PT ;  /* 0x000000ff0700720c */ /* 0x000fe40003f26270 */
[----:B------:R-:W1:Y:S01]  /*02e0*/  LDC.64 R6, c[0x0][0x380] ;  /* 0x0000e000ff067b82 */ /* 0x000e620000000a00 */
[----:B------:R-:W-:Y:S01]  /*02f0*/  @P2 VIADD R4, R4, 0x1 ;  /* 0x0000000104042836 */ /* 0x000fe20000000000 */
[----:B------:R-:W-:Y:S02]  /*0300*/  ISETP.NE.AND P2, PT, R5, RZ, PT ;  /* 0x000000ff0500720c */ /* 0x000fe40003f45270 */
[----:B------:R-:W-:-:S02]  /*0310*/  LOP3.LUT R5, RZ, R5, RZ, 0x33, !PT ;  /* 0x00000005ff057212 */ /* 0x000fc400078e33ff */
[----:B------:R-:W-:-:S03]  /*0320*/  @P3 IADD3 R8, PT, PT, R8, 0x1, RZ ;  /* 0x0000000108083810 */ /* 0x000fc60007ffe0ff */
[----:B------:R-:W-:Y:S02]  /*0330*/  @!P0 IMAD.MOV R4, RZ, RZ, -R4 ;  /* 0x000000ffff048224 */ /* 0x000fe400078e0a04 */
[----:B------:R-:W-:-:S03]  /*0340*/  @!P1 IADD3 R8, PT, PT, -R8, RZ, RZ ;  /* 0x000000ff08089210 */ /* 0x000fc60007ffe1ff */
[C---:B------:R-:W-:Y:S02]  /*0350*/  SEL R4, R5.reuse, R4, !P2 ;  /* 0x0000000405047207 */ /* 0x040fe40005000000 */
[----:B------:R-:W-:-:S05]  /*0360*/  SEL R5, R5, R8, !P2 ;  /* 0x0000000805057207 */ /* 0x000fca0005000000 */
[----:B------:R-:W-:-:S04]  /*0370*/  IMAD R5, R5, UR6, R4 ;  /* 0x0000000605057c24 */ /* 0x000fc8000f8e0204 */
[----:B-1----:R-:W-:Y:S02]  /*0380*/  IMAD.WIDE R4, R5, 0x4, R6 ;  /* 0x0000000405047825 */ /* 0x002fe400078e0206 */
[----:B------:R-:W1:Y:S04]  /*0390*/  LDC.64 R6, c[0x0][0x388] ;  /* 0x0000e200ff067b82 */ /* 0x000e680000000a00 */
[----:B0-----:R-:W2:Y:S01]  /*03a0*/  LDG.E R5, desc[UR4][R4.64] ;  /* 0x0000000404057981 */ /* 0x001ea2000c1e1900 */
[----:B------:R-:W-:-:S04]  /*03b0*/  IMAD R3, R0, R3, R2 ;  /* 0x0000000300037224 */ /* 0x000fc800078e0202 */
[----:B-1----:R-:W-:-:S05]  /*03c0*/  IMAD.WIDE R2, R3, 0x4, R6 ;  /* 0x0000000403027825 */ /* 0x002fca00078e0206 */
[----:B--2---:R-:W-:Y:S01]  /*03d0*/  STG.E desc[UR4][R2.64], R5 ;  /* 0x0000000502007986 */ /* 0x004fe2000c101904 */
[----:B------:R-:W-:Y:S05]  /*03e0*/  EXIT ;  /* 0x000000000000794d */ /* 0x000fea0003800000 */
.L_x_7:
        /* <DEDUP_REMOVED lines=9> */
.L_x_12:


//--------------------- .text._Z11clampKernelPiiii --------------------------
	.section	.text._Z11clampKernelPiiii,"ax",@progbits
	.align	128
        .global         _Z11clampKernelPiiii
        .type           _Z11clampKernelPiiii,@function
        .size           _Z11clampKernelPiiii,(.L_x_13 - _Z11clampKernelPiiii)
        .other          _Z11clampKernelPiiii,@"STO_CUDA_ENTRY STV_DEFAULT"
_Z11clampKernelPiiii:
.text._Z11clampKernelPiiii:
[----:B------:R-:W-:Y:S01]  /*0000*/  LDC R1, c[0x0][0x37c] ;  /* 0x0000df00ff017b82 */ /* 0x000fe20000000800 */
[----:B------:R-:W0:Y:S07]  /*0010*/  S2R R2, SR_TID.Y ;  /* 0x0000000000027919 */ /* 0x000e2e0000002200 */
[----:B------:R-:W1:Y:S01]  /*0020*/  LDC R0, c[0x0][0x360] ;  /* 0x0000d800ff007b82 */ /* 0x000e620000000800 */
[----:B------:R-:W2:Y:S01]  /*0030*/  LDCU.64 UR6, c[0x0][0x388] ;  /* 0x00007100ff0677ac */ /* 0x000ea20008000a00 */
[----:B------:R-:W1:Y:S06]  /*0040*/  S2R R3, SR_TID.X ;  /* 0x0000000000037919 */ /* 0x000e6c0000002100 */
[----:B------:R-:W0:Y:S08]  /*0050*/  S2UR UR5, SR_CTAID.Y ;  /* 0x00000000000579c3 */ /* 0x000e300000002600 */
[----:B------:R-:W0:Y:S08]  /*0060*/  LDC R5, c[0x0][0x364] ;  /* 0x0000d900ff057b82 */ /* 0x000e300000000800 */
[----:B------:R-:W1:Y:S01]  /*0070*/  S2UR UR4, SR_CTAID.X ;  /* 0x00000000000479c3 */ /* 0x000e620000002500 */
[----:B0-----:R-:W-:-:S05]  /*0080*/  IMAD R5, R5, UR5, R2 ;  /* 0x0000000505057c24 */ /* 0x001fca000f8e0202 */
[----:B--2---:R-:W-:Y:S01]  /*0090*/  ISETP.GE.AND P0, PT, R5, UR7, PT ;  /* 0x0000000705007c0c */ /* 0x004fe2000bf06270 */
[----:B-1----:R-:W-:-:S05]  /*00a0*/  IMAD R0, R0, UR4, R3 ;  /* 0x0000000400007c24 */ /* 0x002fca000f8e0203 */
[----:B------:R-:W-:-:S13]  /*00b0*/  ISETP.GE.OR P0, PT, R0, UR6, P0 ;  /* 0x0000000600007c0c */ /* 0x000fda0008706670 */
[----:B------:R-:W-:Y:S05]  /*00c0*/  @P0 EXIT ;  /* 0x000000000000094d */ /* 0x000fea0003800000 */
[----:B------:R-:W0:Y:S01]  /*00d0*/  LDC.64 R2, c[0x0][0x380] ;  /* 0x0000e000ff027b82 */ /* 0x000e220000000a00 */
[----:B------:R-:W1:Y:S01]  /*00e0*/  LDCU.64 UR4, c[0x0][0x358] ;  /* 0x00006b00ff0477ac */ /* 0x000e620008000a00 */
[----:B------:R-:W-:-:S04]  /*00f0*/  IMAD R5, R5, UR6, R0 ;  /* 0x0000000605057c24 */ /* 0x000fc8000f8e0200 */
[----:B0-----:R-:W-:Y:S02]  /*0100*/  IMAD.WIDE R2, R5, 0x4, R2 ;  /* 0x0000000405027825 */ /* 0x001fe400078e0202 */
[----:B------:R-:W0:Y:S03]  /*0110*/  LDC R5, c[0x0][0x390] ;  /* 0x0000e400ff057b82 */ /* 0x000e260000000800 */
[----:B-1----:R-:W0:Y:S02]  /*0120*/  LDG.E R0, desc[UR4][R2.64] ;  /* 0x0000000402007981 */ /* 0x002e24000c1e1900 */
[----:B0-----:R-:W-:-:S13]  /*0130*/  ISETP.GT.AND P0, PT, R0, R5, PT ;  /* 0x000000050000720c */ /* 0x001fda0003f04270 */
[----:B------:R-:W-:Y:S05]  /*0140*/  @!P0 EXIT ;  /* 0x000000000000894d */ /* 0x000fea0003800000 */
[----:B------:R-:W-:Y:S01]  /*0150*/  STG.E desc[UR4][R2.64], R5 ;  /* 0x0000000502007986 */ /* 0x000fe2000c101904 */
[----:B------:R-:W-:Y:S05]  /*0160*/  EXIT ;  /* 0x000000000000794d */ /* 0x000fea0003800000 */
.L_x_8:
        /* <DEDUP_REMOVED lines=9> */
.L_x_13:


//--------------------- .text._Z18updateAgentsKernelPiiiPKiS1_ii --------------------------
	.section	.text._Z18updateAgentsKernelPiiiPKiS1_ii,"ax",@progbits
	.align	128
        .global         _Z18updateAgentsKernelPiiiPKiS1_ii
        .type           _Z18updateAgentsKernelPiiiPKiS1_ii,@function
        .size           _Z18updateAgentsKernelPiiiPKiS1_ii,(.L_x_14 - _Z18updateAgentsKernelPiiiPKiS1_ii)
        .other          _Z18updateAgentsKernelPiiiPKiS1_ii,@"STO_CUDA_ENTRY STV_DEFAULT"
_Z18updateAgentsKernelPiiiPKiS1_ii:
.text._Z18updateAgentsKernelPiiiPKiS1_ii:
[----:B------:R-:W-:Y:S01]  /*0000*/  LDC R1, c[0x0][0x37c] ;  /* 0x0000df00ff017b82 */ /* 0x000fe20000000800 */
[----:B------:R-:W0:Y:S07]  /*0010*/  S2R R0, SR_TID.X ;  /* 0x0000000000007919 */ /* 0x000e2e0000002100 */
[----:B------:R-:W0:Y:S01]  /*0020*/  S2UR UR4, SR_CTAID.X ;  /* 0x00000000000479c3 */ /* 0x000e220000002500 */
[----:B------:R-:W1:Y:S07]  /*0030*/  LDCU UR5, c[0x0][0x3a0] ;  /* 0x00007400ff0577ac */ /* 0x000e6e0008000800 */
[----:B------:R-:W0:Y:S02]  /*0040*/  LDC R7, c[0x0][0x360] ;  /* 0x0000d800ff077b82 */ /* 0x000e240000000800 */
[----:B0-----:R-:W-:-:S05]  /*0050*/  IMAD R7, R7, UR4, R0 ;  /* 0x0000000407077c24 */ /* 0x001fca000f8e0200 */
[----:B-1----:R-:W-:-:S13]  /*0060*/  ISETP.GE.AND P0, PT, R7, UR5, PT ;  /* 0x0000000507007c0c */ /* 0x002fda000bf06270 */
[----:B------:R-:W-:Y:S05]  /*0070*/  @P0 EXIT ;  /* 0x000000000000094d */ /* 0x000fea0003800000 */
[----:B------:R-:W0:Y:S01]  /*0080*/  LDC.64 R4, c[0x0][0x398] ;  /* 0x0000e600ff047b82 */ /* 0x000e220000000a00 */
[----:B------:R-:W1:Y:S01]  /*0090*/  LDCU.64 UR4, c[0x0][0x358] ;  /* 0x00006b00ff0477ac */ /* 0x000e620008000a00 */
[----:B------:R-:W2:Y:S06]  /*00a0*/  LDCU.64 UR6, c[0x0][0x388] ;  /* 0x00007100ff0677ac */ /* 0x000eac0008000a00 */
[----:B------:R-:W3:Y:S01]  /*00b0*/  LDC.64 R2, c[0x0][0x390] ;  /* 0x0000e400ff027b82 */ /* 0x000ee20000000a00 */
[----:B0-----:R-:W-:-:S06]  /*00c0*/  IMAD.WIDE R4, R7, 0x4, R4 ;  /* 0x0000000407047825 */ /* 0x001fcc00078e0204 */
[----:B-1----:R-:W2:Y:S01]  /*00d0*/  LDG.E R5, desc[UR4][R4.64] ;  /* 0x0000000404057981 */ /* 0x002ea2000c1e1900 */
[----:B---3--:R-:W-:-:S05]  /*00e0*/  IMAD.WIDE R2, R7, 0x4, R2 ;  /* 0x0000000407027825 */ /* 0x008fca00078e0202 */
[----:B------:R-:W3:Y:S01]  /*00f0*/  LDG.E R0, desc[UR4][R2.64] ;  /* 0x0000000402007981 */ /* 0x000ee2000c1e1900 */
[C---:B--2---:R-:W-:Y:S02]  /*0100*/  ISETP.GE.AND P1, PT, R5.reuse, UR7, PT ;  /* 0x0000000705007c0c */ /* 0x044fe4000bf26270 */
[C---:B---3--:R-:W-:Y:S02]  /*0110*/  ISETP.GE.AND P0, PT, R0.reuse, UR6, PT ;  /* 0x0000000600007c0c */ /* 0x048fe4000bf06270 */
[----:B------:R-:W-:Y:S02]  /*0120*/  ISETP.GT.AND P1, PT, R5, -0x1, !P1 ;  /* 0xffffffff0500780c */ /* 0x000fe40004f24270 */
[----:B------:R-:W-:-:S04]  /*0130*/  ISETP.GT.AND P0, PT, R0, -0x1, !P0 ;  /* 0xffffffff0000780c */ /* 0x000fc80004704270 */
[----:B------:R-:W-:-:S13]  /*0140*/  PLOP3.LUT P0, PT, P0, P1, PT, 0x80, 0x8 ;  /* 0x000000000008781c */ /* 0x000fda0000703070 */
[----:B------:R-:W-:Y:S05]  /*0150*/  @!P0 EXIT ;  /* 0x000000000000894d */ /* 0x000fea0003800000 */
[----:B------:R-:W0:Y:S01]  /*0160*/  LDC.64 R2, c[0x0][0x380] ;  /* 0x0000e000ff027b82 */ /* 0x000e220000000a00 */
[----:B------:R-:W-:-:S07]  /*0170*/  IMAD R5, R5, UR6, R0 ;  /* 0x0000000605057c24 */ /* 0x000fce000f8e0200 */
[----:B------:R-:W1:Y:S01]  /*0180*/  LDC R7, c[0x0][0x3a4] ;  /* 0x0000e900ff077b82 */ /* 0x000e620000000800 */
[----:B0-----:R-:W-:-:S05]  /*0190*/  IMAD.WIDE R2, R5, 0x4, R2 ;  /* 0x0000000405027825 */ /* 0x001fca00078e0202 */
[----:B-1----:R-:W-:Y:S01]  /*01a0*/  REDG.E.ADD.STRONG.GPU desc[UR4][R2.64], R7 ;  /* 0x000000070200798e */ /* 0x002fe2000c12e104 */
[----:B------:R-:W-:Y:S05]  /*01b0*/  EXIT ;  /* 0x000000000000794d */ /* 0x000fea0003800000 */
.L_x_9:
        /* <DEDUP_REMOVED lines=12> */
.L_x_14:


//--------------------- .text._Z10fadeKernelPiiif --------------------------
	.section	.text._Z10fadeKernelPiiif,"ax",@progbits
	.align	128
        .global         _Z10fadeKernelPiiif
        .type           _Z10fadeKernelPiiif,@function
        .size           _Z10fadeKernelPiiif,(.L_x_15 - _Z10fadeKernelPiiif)
        .other          _Z10fadeKernelPiiif,@"STO_CUDA_ENTRY STV_DEFAULT"
_Z10fadeKernelPiiif:
.text._Z10fadeKernelPiiif:
        /* <DEDUP_REMOVED lines=15> */
[----:B------:R-:W-:Y:S01]  /*00f0*/  IMAD R5, R5, UR6, R0 ;  /* 0x0000000605057c24 */ /* 0x000fe2000f8e0200 */
[----:B------:R-:W2:Y:S03]  /*0100*/  LDCU UR7, c[0x0][0x390] ;  /* 0x00007200ff0777ac */ /* 0x000ea60008000800 */
[----:B0-----:R-:W-:-:S05]  /*0110*/  IMAD.WIDE R2, R5, 0x4, R2 ;  /* 0x0000000405027825 */ /* 0x001fca00078e0202 */
[----:B-1----:R-:W3:Y:S01]  /*0120*/  LDG.E R0, desc[UR4][R2.64] ;  /* 0x0000000402007981 */ /* 0x002ee2000c1e1900 */
[----:B------:R-:W-:Y:S01]  /*0130*/  HFMA2 R5, -RZ, RZ, 1.75, 0 ;  /* 0x3f000000ff057431 */ /* 0x000fe200000001ff */
[----:B---3--:R-:W-:-:S05]  /*0140*/  I2FP.F32.S32 R0, R0 ;  /* 0x0000000000007245 */ /* 0x008fca0000201400 */
[----:B--2---:R-:W-:-:S05]  /*0150*/  FMUL R0, R0, UR7 ;  /* 0x0000000700007c20 */ /* 0x004fca0008400000 */
[----:B------:R-:W-:-:S05]  /*0160*/  LOP3.LUT R5, R5, 0x80000000, R0, 0xb8, !PT ;  /* 0x8000000005057812 */ /* 0x000fca00078eb800 */
[----:B------:R-:W-:-:S06]  /*0170*/  FADD.RZ R5, R0, R5 ;  /* 0x0000000500057221 */ /* 0x000fcc000000c000 */
[----:B------:R-:W0:Y:S02]  /*0180*/  F2I.TRUNC.NTZ R5, R5 ;  /* 0x0000000500057305 */ /* 0x000e24000020f100 */
[----:B0-----:R-:W-:Y:S01]  /*0190*/  STG.E desc[UR4][R2.64], R5 ;  /* 0x0000000502007986 */ /* 0x001fe2000c101904 */
[----:B------:R-:W-:Y:S05]  /*01a0*/  EXIT ;  /* 0x000000000000794d */ /* 0x000fea0003800000 */
.L_x_10:
        /* <DEDUP_REMOVED lines=13> */
.L_x_15:


//--------------------- .nv.shared._Z10blurKernelPKiPiii --------------------------
	.section	.nv.shared._Z10blurKernelPKiPiii,"aw",@nobits
	.sectionflags	@""
	.align	16
	.zero		1024


//--------------------- .nv.shared.reserved.0     --------------------------
	.section	.nv.shared.reserved.0,"aw",@nobits
	.weak		__nv_reservedSMEM_offset_0_alias
	.size		__nv_reservedSMEM_offset_0_alias, 0, 64
	.other		__nv_reservedSMEM_offset_0_alias,@"STO_CUDA_RESERVED_SHARED STV_DEFAULT"
__nv_reservedSMEM_offset_0_alias:
	.zero		0
	.zero		64


//--------------------- .nv.shared._Z11scaleKernelPKiPiiii --------------------------
	.section	.nv.shared._Z11scaleKernelPKiPiiii,"aw",@nobits
	.sectionflags	@""
	.align	16
	.zero		1024


//--------------------- .nv.shared._Z11clampKernelPiiii --------------------------
	.section	.nv.shared._Z11clampKernelPiiii,"aw",@nobits
	.sectionflags	@""
	.align	16
	.zero		1024


//--------------------- .nv.shared._Z18updateAgentsKernelPiiiPKiS1_ii --------------------------
	.section	.nv.shared._Z18updateAgentsKernelPiiiPKiS1_ii,"aw",@nobits
	.sectionflags	@""
	.align	16
	.zero		1024


//--------------------- .nv.shared._Z10fadeKernelPiiif --------------------------
	.section	.nv.shared._Z10fadeKernelPiiif,"aw",@nobits
	.sectionflags	@""
	.align	16
	.zero		1024


//--------------------- .nv.constant0._Z10blurKernelPKiPiii --------------------------
	.section	.nv.constant0._Z10blurKernelPKiPiii,"a",@progbits
	.sectionflags	@""
	.align	4
.nv.constant0._Z10blurKernelPKiPiii:
	.zero		920


//--------------------- .nv.constant0._Z11scaleKernelPKiPiiii --------------------------
	.section	.nv.constant0._Z11scaleKernelPKiPiiii,"a",@progbits
	.sectionflags	@""
	.align	4
.nv.constant0._Z11scaleKernelPKiPiiii:
	.zero		924


//--------------------- .nv.constant0._Z11clampKernelPiiii --------------------------
	.section	.nv.constant0._Z11clampKernelPiiii,"a",@progbits
	.sectionflags	@""
	.align	4
.nv.constant0._Z11clampKernelPiiii:
	.zero		916


//--------------------- .nv.constant0._Z18updateAgentsKernelPiiiPKiS1_ii --------------------------
	.section	.nv.constant0._Z18updateAgentsKernelPiiiPKiS1_ii,"a",@progbits
	.sectionflags	@""
	.align	4
.nv.constant0._Z18updateAgentsKernelPiiiPKiS1_ii:
	.zero		936


//--------------------- .nv.constant0._Z10fadeKernelPiiif --------------------------
	.section	.nv.constant0._Z10fadeKernelPiiif,"a",@progbits
	.sectionflags	@""
	.align	4
.nv.constant0._Z10fadeKernelPiiif:
	.zero		916


//--------------------- SYMBOLS --------------------------

	.type		.nv.reservedSmem.offset0,@object
	.size		.nv.reservedSmem.offset0,0x4
	.type		.nv.reservedSmem.cap,@object
	.size		.nv.reservedSmem.cap,0x4
